def gluon_tcgen05(
    a_ptr,
    b_ptr,
    c_ptr,
    M,
    N,
    K,
    stride_am,
    stride_bk,
    stride_cm,
    BLOCK_M: gl.constexpr,
    BLOCK_N: gl.constexpr,
    BLOCK_K: gl.constexpr,
    DTYPE: gl.constexpr,
    A_LAYOUT: gl.constexpr,
    B_LAYOUT: gl.constexpr,
    C_LAYOUT: gl.constexpr,
    B_SHAPE: gl.constexpr,
    TMEM_LAYOUT: gl.constexpr,
    TMEM_REG: gl.constexpr,
    TRANS_B: gl.constexpr,
    NUM_BUFFERS: gl.constexpr,
):
    a_desc = tma.make_tensor_descriptor(
        a_ptr, [M, K], [stride_am, 1], [BLOCK_M, BLOCK_K], A_LAYOUT
    )
    b_desc = tma.make_tensor_descriptor(
        b_ptr,
        [N, K] if TRANS_B else [K, N],
        [stride_bk, 1],
        B_SHAPE,
        B_LAYOUT,
    )
    c_desc = tma.make_tensor_descriptor(
        c_ptr, [M, N], [stride_cm, 1], [BLOCK_M, BLOCK_N], C_LAYOUT
    )

    a_bufs = gl.allocate_shared_memory(
        DTYPE, [NUM_BUFFERS, BLOCK_M, BLOCK_K], A_LAYOUT
    )
    b_bufs = gl.allocate_shared_memory(DTYPE, [NUM_BUFFERS] + B_SHAPE, B_LAYOUT)

    pid_m = gl.program_id(0)
    pid_n = gl.program_id(1)
    off_m = pid_m * BLOCK_M
    off_n = pid_n * BLOCK_N

    tma_bars = gl.allocate_shared_memory(
        gl.int64, [NUM_BUFFERS, 1], mbarrier.MBarrierLayout()
    )
    mma_bars = gl.allocate_shared_memory(
        gl.int64, [NUM_BUFFERS, 1], mbarrier.MBarrierLayout()
    )
    for i in gl.static_range(NUM_BUFFERS):
        mbarrier.init(tma_bars.index(i), count=1)
        mbarrier.init(mma_bars.index(i), count=1)

    acc_tmem = allocate_tensor_memory(gl.float32, [BLOCK_M, BLOCK_N], TMEM_LAYOUT)
    idx = 0
    phase = 0
    use_acc = False
    for k in range(0, K, BLOCK_K):
        a = a_bufs.index(idx)
        b = b_bufs.index(idx)
        tma_bar = tma_bars.index(idx)
        mma_bar = mma_bars.index(idx)
        mbarrier.expect(
            tma_bar, a_desc.block_type.nbytes + b_desc.block_type.nbytes
        )
        tma.async_copy_global_to_shared(a_desc, [off_m, k], tma_bar, a)
        tma.async_copy_global_to_shared(
            b_desc, [off_n, k] if TRANS_B else [k, off_n], tma_bar, b
        )
        mbarrier.wait(tma_bar, phase=phase)

        if TRANS_B:
            b = b.permute((1, 0))
        tcgen05_mma(a, b, acc_tmem, use_acc=use_acc)
        tcgen05_commit(mma_bar)
        mbarrier.wait(mma_bar, phase=phase)
        use_acc = True

        idx += 1
        if idx == NUM_BUFFERS:
            idx = 0
            phase ^= 1

    for i in gl.static_range(NUM_BUFFERS):
        mbarrier.invalidate(tma_bars.index(i))
        mbarrier.invalidate(mma_bars.index(i))

    acc = acc_tmem.load(TMEM_REG)
    c_smem = gl.allocate_shared_memory(DTYPE, [BLOCK_M, BLOCK_N], C_LAYOUT)
    c_smem.store(acc.to(DTYPE))
    fence_async_shared()
    tma.async_copy_shared_to_global(c_desc, [off_m, off_n], c_smem)
    tma.store_wait(pendings=0)

# config = {"BLOCK_K": 128, "BLOCK_M": 128, "BLOCK_N": 128, "arch": "sm_100", "dtype": "bf16", "num_buffers": 4, "num_warps": 8, "trans_b": 1}
# arch = sm_100


// ===== COMPILED SASS (sm_100a) =====

	.target	sm_100a

	.elftype	@"ET_EXEC"


//--------------------- .note.nv.tkinfo           --------------------------
	.section	.note.nv.tkinfo,"",@"SHT_NOTE"
	.sectionflags	@"SHF_NOTE_NV_TKINFO"
	.tkinfo
        /*0018*/ 	.word	0x00000081
        /*0030*/ 	.string	""
        /*0030*/ 	.string	"ptxas-blackwell"
        /*0030*/ 	.string	"Cuda compilation tools, release 12.9, V12.9.86"
        /*0030*/ 	.string	"Build cuda_12.9.r12.9/compiler.36037853_0"
        /*0030*/ 	.string	"-v  -suppress-debug-info  -lineinfo  -arch sm_100a "



//--------------------- .note.nv.cuver            --------------------------
	.section	.note.nv.cuver,"",@"SHT_NOTE"
	.sectionflags	@"SHF_NOTE_NV_CUVER"
        /*0018*/ 	.short	0x0001
        /*001a*/ 	.short	0x0064
        /*001c*/ 	.short	0x0001
        /*001e*/ 	.short	0x0000
        /*0020*/ 	.short	0x0001
        /*0022*/ 	.short	0x0000


//--------------------- .nv.info                  --------------------------
	.section	.nv.info,"",@"SHT_CUDA_INFO"
	.align	4


	//----- nvinfo : EIATTR_REGCOUNT
	.align		4
        /*0000*/ 	.byte	0x04, 0x2f
        /*0002*/ 	.short	(.L_4 - .L_3)
	.align		4
.L_3:
        /*0004*/ 	.word	index@(gluon_tcgen05)
        /*0008*/ 	.word	0x00000047


	//----- nvinfo : EIATTR_FRAME_SIZE
	.align		4
.L_4:
        /*000c*/ 	.byte	0x04, 0x11
        /*000e*/ 	.short	(.L_6 - .L_5)
	.align		4
.L_5:
        /*0010*/ 	.word	index@($__internal_2_$__cuda_sm10x_tcgen05_guardrail_trap_unallocated_columns_being_dealloced)
        /*0014*/ 	.word	0x00000000


	//----- nvinfo : EIATTR_FRAME_SIZE
	.align		4
.L_6:
        /*0018*/ 	.byte	0x04, 0x11
        /*001a*/ 	.short	(.L_8 - .L_7)
	.align		4
.L_7:
        /*001c*/ 	.word	index@($__internal_1_$__cuda_sm10x_tcgen05_guardrail_trap_phase_invalid_during_alloc)
        /*0020*/ 	.word	0x00000000


	//----- nvinfo : EIATTR_FRAME_SIZE
	.align		4
.L_8:
        /*0024*/ 	.byte	0x04, 0x11
        /*0026*/ 	.short	(.L_10 - .L_9)
	.align		4
.L_9:
        /*0028*/ 	.word	index@($__internal_0_$__cuda_sm10x_tcgen05_guardrail_trap_col_being_dealloced_not_returned_by_alloc)
        /*002c*/ 	.word	0x00000000


	//----- nvinfo : EIATTR_FRAME_SIZE
	.align		4
.L_10:
        /*0030*/ 	.byte	0x04, 0x11
        /*0032*/ 	.short	(.L_12 - .L_11)
	.align		4
.L_11:
        /*0034*/ 	.word	index@(gluon_tcgen05)
        /*0038*/ 	.word	0x00000000


	//----- nvinfo : EIATTR_MIN_STACK_SIZE
	.align		4
.L_12:
        /*003c*/ 	.byte	0x04, 0x12
        /*003e*/ 	.short	(.L_14 - .L_13)
	.align		4
.L_13:
        /*0040*/ 	.word	index@(gluon_tcgen05)
        /*0044*/ 	.word	0x00000000
.L_14:


//--------------------- .nv.info.gluon_tcgen05    --------------------------
	.section	.nv.info.gluon_tcgen05,"",@"SHT_CUDA_INFO"
	.sectionflags	@""
	.align	4


	//----- nvinfo : EIATTR_CUDA_API_VERSION
	.align		4
        /*0000*/ 	.byte	0x04, 0x37
        /*0002*/ 	.short	(.L_16 - .L_15)
.L_15:
        /*0004*/ 	.word	0x00000081


	//----- nvinfo : EIATTR_KPARAM_INFO
	.align		4
.L_16:
        /*0008*/ 	.byte	0x04, 0x17
        /*000a*/ 	.short	(.L_18 - .L_17)
.L_17:
        /*000c*/ 	.word	0x00000000
        /*0010*/ 	.short	0x000a
        /*0012*/ 	.short	0x0048
        /*0014*/ 	.byte	0x00, 0xf4, 0x21, 0x00


	//----- nvinfo : EIATTR_KPARAM_INFO
	.align		4
.L_18:
        /*0018*/ 	.byte	0x04, 0x17
        /*001a*/ 	.short	(.L_20 - .L_19)
.L_19:
        /*001c*/ 	.word	0x00000000
        /*0020*/ 	.short	0x0009
        /*0022*/ 	.short	0x0040
        /*0024*/ 	.byte	0x00, 0xf4, 0x21, 0x00


	//----- nvinfo : EIATTR_KPARAM_INFO
	.align		4
.L_20:
        /*0028*/ 	.byte	0x04, 0x17
        /*002a*/ 	.short	(.L_22 - .L_21)
.L_21:
        /*002c*/ 	.word	0x00000000
        /*0030*/ 	.short	0x0008
        /*0032*/ 	.short	0x0038
        /*0034*/ 	.byte	0x00, 0xf0, 0x21, 0x00


	//----- nvinfo : EIATTR_KPARAM_INFO
	.align		4
.L_22:
        /*0038*/ 	.byte	0x04, 0x17
        /*003a*/ 	.short	(.L_24 - .L_23)
.L_23:
        /*003c*/ 	.word	0x00000000
        /*0040*/ 	.short	0x0007
        /*0042*/ 	.short	0x0030
        /*0044*/ 	.byte	0x00, 0xf0, 0x21, 0x00


	//----- nvinfo : EIATTR_KPARAM_INFO
	.align		4
.L_24:
        /*0048*/ 	.byte	0x04, 0x17
        /*004a*/ 	.short	(.L_26 - .L_25)
.L_25:
        /*004c*/ 	.word	0x00000000
        /*0050*/ 	.short	0x0006
        /*0052*/ 	.short	0x0028
        /*0054*/ 	.byte	0x00, 0xf0, 0x21, 0x00


	//----- nvinfo : EIATTR_KPARAM_INFO
	.align		4
.L_26:
        /*0058*/ 	.byte	0x04, 0x17
        /*005a*/ 	.short	(.L_28 - .L_27)
.L_27:
        /*005c*/ 	.word	0x00000000
        /*0060*/ 	.short	0x0005
        /*0062*/ 	.short	0x0020
        /*0064*/ 	.byte	0x00, 0xf0, 0x11, 0x00


	//----- nvinfo : EIATTR_KPARAM_INFO
	.align		4
.L_28:
        /*0068*/ 	.byte	0x04, 0x17
        /*006a*/ 	.short	(.L_30 - .L_29)
.L_29:
        /*006c*/ 	.word	0x00000000
        /*0070*/ 	.short	0x0004
        /*0072*/ 	.short	0x001c
        /*0074*/ 	.byte	0x00, 0xf0, 0x11, 0x00


	//----- nvinfo : EIATTR_KPARAM_INFO
	.align		4
.L_30:
        /*0078*/ 	.byte	0x04, 0x17
        /*007a*/ 	.short	(.L_32 - .L_31)
.L_31:
        /*007c*/ 	.word	0x00000000
        /*0080*/ 	.short	0x0003
        /*0082*/ 	.short	0x0018
        /*0084*/ 	.byte	0x00, 0xf0, 0x11, 0x00


	//----- nvinfo : EIATTR_KPARAM_INFO
	.align		4
.L_32:
        /*0088*/ 	.byte	0x04, 0x17
        /*008a*/ 	.short	(.L_34 - .L_33)
.L_33:
        /*008c*/ 	.word	0x00000000
        /*0090*/ 	.short	0x0002
        /*0092*/ 	.short	0x0010
        /*0094*/ 	.byte	0x00, 0xf4, 0x21, 0x00


	//----- nvinfo : EIATTR_KPARAM_INFO
	.align		4
.L_34:
        /*0098*/ 	.byte	0x04, 0x17
        /*009a*/ 	.short	(.L_36 - .L_35)
.L_35:
        /*009c*/ 	.word	0x00000000
        /*00a0*/ 	.short	0x0001
        /*00a2*/ 	.short	0x0008
        /*00a4*/ 	.byte	0x00, 0xf4, 0x21, 0x00


	//----- nvinfo : EIATTR_KPARAM_INFO
	.align		4
.L_36:
        /*00a8*/ 	.byte	0x04, 0x17
        /*00aa*/ 	.short	(.L_38 - .L_37)
.L_37:
        /*00ac*/ 	.word	0x00000000
        /*00b0*/ 	.short	0x0000
        /*00b2*/ 	.short	0x0000
        /*00b4*/ 	.byte	0x00, 0xf4, 0x21, 0x00


	//----- nvinfo : EIATTR_AT_ENTRY_FRAGMENTS
	.align		4
.L_38:
        /*00b8*/ 	.byte	0x04, 0x4f
        /*00ba*/ 	.short	(.L_40 - .L_39)


	//   ....[0]....
.L_39:
        /*00bc*/ 	.word	0x00000004


	//----- nvinfo : EIATTR_RESERVED_SMEM_USED
	.align		4
.L_40:
        /*00c0*/ 	.byte	0x01, 0x41
	.zero		2


	//----- nvinfo : EIATTR_SPARSE_MMA_MASK
	.align		4
        /*00c4*/ 	.byte	0x03, 0x50
        /*00c6*/ 	.short	0x0000


	//----- nvinfo : EIATTR_TCGEN05_1CTA_USED
	.align		4
        /*00c8*/ 	.byte	0x01, 0x51
	.zero		2


	//----- nvinfo : EIATTR_MAXREG_COUNT
	.align		4
        /*00cc*/ 	.byte	0x03, 0x1b
        /*00ce*/ 	.short	0x00ff


	//----- nvinfo : EIATTR_NUM_BARRIERS
	.align		4
        /*00d0*/ 	.byte	0x02, 0x4c
        /*00d2*/ 	.byte	0x01
	.zero		1


	//----- nvinfo : EIATTR_INT_WARP_WIDE_INSTR_OFFSETS
	.align		4
        /*00d4*/ 	.byte	0x04, 0x31
        /*00d6*/ 	.short	(.L_42 - .L_41)


	//   ....[0]....
.L_41:
        /*00d8*/ 	.word	0x00001750


	//   ....[1]....
        /*00dc*/ 	.word	0x00001770


	//   ....[2]....
        /*00e0*/ 	.word	0x000017f0


	//   ....[3]....
        /*00e4*/ 	.word	0x00001bd0


	//   ....[4]....
        /*00e8*/ 	.word	0x00001c20


	//   ....[5]....
        /*00ec*/ 	.word	0x00001c30


	//   ....[6]....
        /*00f0*/ 	.word	0x00001c60


	//   ....[7]....
        /*00f4*/ 	.word	0x00002060


	//   ....[8]....
        /*00f8*/ 	.word	0x00002070


	//   ....[9]....
        /*00fc*/ 	.word	0x000021e0


	//   ....[10]....
        /*0100*/ 	.word	0x00002240


	//   ....[11]....
        /*0104*/ 	.word	0x00002250


	//   ....[12]....
        /*0108*/ 	.word	0x00002290


	//   ....[13]....
        /*010c*/ 	.word	0x00002750


	//   ....[14]....
        /*0110*/ 	.word	0x00002760


	//   ....[15]....
        /*0114*/ 	.word	0x00002af0


	//   ....[16]....
        /*0118*/ 	.word	0x00002b00


	//   ....[17]....
        /*011c*/ 	.word	0x00002ff0


	//   ....[18]....
        /*0120*/ 	.word	0x00003040


	//----- nvinfo : EIATTR_COOP_GROUP_MASK_REGIDS
	.align		4
.L_42:
        /*0124*/ 	.byte	0x04, 0x29
        /*0126*/ 	.short	(.L_44 - .L_43)


	//   ....[0]....
.L_43:
        /*0128*/ 	.word	0xffffffff


	//   ....[1]....
        /*012c*/ 	.word	0xffffffff


	//   ....[2]....
        /*0130*/ 	.word	0xffffffff


	//   ....[3]....
        /*0134*/ 	.word	0xffffffff


	//   ....[4]....
        /*0138*/ 	.word	0xffffffff


	//   ....[5]....
        /*013c*/ 	.word	0xffffffff


	//   ....[6]....
        /*0140*/ 	.word	0xffffffff


	//   ....[7]....
        /*0144*/ 	.word	0xffffffff


	//   ....[8]....
        /*0148*/ 	.word	0xffffffff


	//   ....[9]....
        /*014c*/ 	.word	0xffffffff


	//----- nvinfo : EIATTR_COOP_GROUP_INSTR_OFFSETS
	.align		4
.L_44:
        /*0150*/ 	.byte	0x04, 0x28
        /*0152*/ 	.short	(.L_46 - .L_45)


	//   ....[0]....
.L_45:
        /*0154*/ 	.word	0x00000050


	//   ....[1]....
        /*0158*/ 	.word	0x00000310


	//   ....[2]....
        /*015c*/ 	.word	0x00000500


	//   ....[3]....
        /*0160*/ 	.word	0x000009a0


	//   ....[4]....
        /*0164*/ 	.word	0x00000ae0


	//   ....[5]....
        /*0168*/ 	.word	0x00000fe0


	//   ....[6]....
        /*016c*/ 	.word	0x00001120


	//   ....[7]....
        /*0170*/ 	.word	0x00001610


	//   ....[8]....
        /*0174*/ 	.word	0x00002e80


	//   ....[9]....
        /*0178*/ 	.word	0x000030f0


	//----- nvinfo : EIATTR_VRC_CTA_INIT_COUNT
	.align		4
.L_46:
        /*017c*/ 	.byte	0x02, 0x4a
        /*017e*/ 	.byte	0x80
	.zero		1


	//----- nvinfo : EIATTR_MBARRIER_INSTR_OFFSETS
	.align		4
        /*0180*/ 	.byte	0x04, 0x39
        /*0182*/ 	.short	(.L_48 - .L_47)


	//   ....[0]....
.L_47:
        /*0184*/ 	.word	0x00001810
        /*0188*/ 	.word	0x000000ff
        /*018c*/ 	.word	0x00040000
        /*0190*/ 	.short	0x0100
        /*0192*/ 	.byte	0x09
	.zero		1


	//   ....[1]....
        /*0194*/ 	.word	0x00001820
        /*0198*/ 	.word	0x000000ff
        /*019c*/ 	.word	0x00040020
        /*01a0*/ 	.short	0x0100
        /*01a2*/ 	.byte	0x09
	.zero		1


	//   ....[2]....
        /*01a4*/ 	.word	0x000018d0
        /*01a8*/ 	.word	0x000000ff
        /*01ac*/ 	.word	0x00040008
        /*01b0*/ 	.short	0x0100
        /*01b2*/ 	.byte	0x09
	.zero		1


	//   ....[3]....
        /*01b4*/ 	.word	0x000018e0
        /*01b8*/ 	.word	0x000000ff
        /*01bc*/ 	.word	0x00040028
        /*01c0*/ 	.short	0x0100
        /*01c2*/ 	.byte	0x09
	.zero		1


	//   ....[4]....
        /*01c4*/ 	.word	0x000019c0
        /*01c8*/ 	.word	0x000000ff
        /*01cc*/ 	.word	0x00040010
        /*01d0*/ 	.short	0x0100
        /*01d2*/ 	.byte	0x09
	.zero		1


	//   ....[5]....
        /*01d4*/ 	.word	0x000019d0
        /*01d8*/ 	.word	0x000000ff
        /*01dc*/ 	.word	0x00040030
        /*01e0*/ 	.short	0x0100
        /*01e2*/ 	.byte	0x09
	.zero		1


	//   ....[6]....
        /*01e4*/ 	.word	0x00001ae0
        /*01e8*/ 	.word	0x000000ff
        /*01ec*/ 	.word	0x00040018
        /*01f0*/ 	.short	0x0100
        /*01f2*/ 	.byte	0x09
	.zero		1


	//   ....[7]....
        /*01f4*/ 	.word	0x00001af0
        /*01f8*/ 	.word	0x000000ff
        /*01fc*/ 	.word	0x00040038
        /*0200*/ 	.short	0x0100
        /*0202*/ 	.byte	0x09
	.zero		1


	//   ....[8]....
        /*0204*/ 	.word	0x00001cd0
        /*0208*/ 	.word	0x000000ff
        /*020c*/ 	.word	0x00040000
        /*0210*/ 	.short	0x010a
        /*0212*/ 	.byte	0x09
	.zero		1


	//   ....[9]....
        /*0214*/ 	.word	0x000020c0
        /*0218*/ 	.word	0x000000ff
        /*021c*/ 	.word	0x00040020
        /*0220*/ 	.short	0x010a
        /*0222*/ 	.byte	0x09
	.zero		1


	//   ....[10]....
        /*0224*/ 	.word	0x00002300
        /*0228*/ 	.word	0x000000ff
        /*022c*/ 	.word	0x00040000
        /*0230*/ 	.short	0x010a
        /*0232*/ 	.byte	0x2e
	.zero		1


	//   ....[11]....
        /*0234*/ 	.word	0x000027a0
        /*0238*/ 	.word	0x000000ff
        /*023c*/ 	.word	0x00040020
        /*0240*/ 	.short	0x010a
        /*0242*/ 	.byte	0x2e
	.zero		1


	//   ....[12]....
        /*0244*/ 	.word	0x00002870
        /*0248*/ 	.word	0x000000ff
        /*024c*/ 	.word	0x00040000
        /*0250*/ 	.short	0x0108
        /*0252*/ 	.byte	0x09
	.zero		1


	//   ....[13]....
        /*0254*/ 	.word	0x00002880
        /*0258*/ 	.word	0x000000ff
        /*025c*/ 	.word	0x00040020
        /*0260*/ 	.short	0x0108
        /*0262*/ 	.byte	0x09
	.zero		1


	//   ....[14]....
        /*0264*/ 	.word	0x000028d0
        /*0268*/ 	.word	0x000000ff
        /*026c*/ 	.word	0x00040008
        /*0270*/ 	.short	0x0108
        /*0272*/ 	.byte	0x09
	.zero		1


	//   ....[15]....
        /*0274*/ 	.word	0x000028e0
        /*0278*/ 	.word	0x000000ff
        /*027c*/ 	.word	0x00040028
        /*0280*/ 	.short	0x0108
        /*0282*/ 	.byte	0x09
	.zero		1


	//   ....[16]....
        /*0284*/ 	.word	0x00002930
        /*0288*/ 	.word	0x000000ff
        /*028c*/ 	.word	0x00040010
        /*0290*/ 	.short	0x0108
        /*0292*/ 	.byte	0x09
	.zero		1


	//   ....[17]....
        /*0294*/ 	.word	0x00002940
        /*0298*/ 	.word	0x000000ff
        /*029c*/ 	.word	0x00040030
        /*02a0*/ 	.short	0x0108
        /*02a2*/ 	.byte	0x09
	.zero		1


	//   ....[18]....
        /*02a4*/ 	.word	0x00002990
        /*02a8*/ 	.word	0x000000ff
        /*02ac*/ 	.word	0x00040018
        /*02b0*/ 	.short	0x0108
        /*02b2*/ 	.byte	0x09
	.zero		1


	//   ....[19]....
        /*02b4*/ 	.word	0x000029a0
        /*02b8*/ 	.word	0x000000ff
        /*02bc*/ 	.word	0x00040038
        /*02c0*/ 	.short	0x0108
        /*02c2*/ 	.byte	0x09
	.zero		1


	//   ....[20]....
        /*02c4*/ 	.word	0x00003110
        /*02c8*/ 	.word	0x000000ff
        /*02cc*/ 	.word	0x00040000
        /*02d0*/ 	.short	0x010a
        /*02d2*/ 	.byte	0x09
	.zero		1


	//   ....[21]....
        /*02d4*/ 	.word	0x00003140
        /*02d8*/ 	.word	0x000000ff
        /*02dc*/ 	.word	0x00040020
        /*02e0*/ 	.short	0x010a
        /*02e2*/ 	.byte	0x09
	.zero		1


	//   ....[22]....
        /*02e4*/ 	.word	0x00003170
        /*02e8*/ 	.word	0x000000ff
        /*02ec*/ 	.word	0x00040000
        /*02f0*/ 	.short	0x010a
        /*02f2*/ 	.byte	0x2e
	.zero		1


	//   ....[23]....
        /*02f4*/ 	.word	0x000031a0
        /*02f8*/ 	.word	0x000000ff
        /*02fc*/ 	.word	0x00040020
        /*0300*/ 	.short	0x010a
        /*0302*/ 	.byte	0x2e
	.zero		1


	//----- nvinfo : EIATTR_NUM_MBARRIERS
	.align		4
.L_48:
        /*0304*/ 	.byte	0x03, 0x38
        /*0306*/ 	.short	0x0008


	//----- nvinfo : EIATTR_EXIT_INSTR_OFFSETS
	.align		4
        /*0308*/ 	.byte	0x04, 0x1c
        /*030a*/ 	.short	(.L_50 - .L_49)


	//   ....[0]....
.L_49:
        /*030c*/ 	.word	0x00003100


	//----- nvinfo : EIATTR_REQNTID
	.align		4
.L_50:
        /*0310*/ 	.byte	0x04, 0x10
        /*0312*/ 	.short	(.L_52 - .L_51)
.L_51:
        /*0314*/ 	.word	0x00000100
        /*0318*/ 	.word	0x00000001
        /*031c*/ 	.word	0x00000001


	//----- nvinfo : EIATTR_CRS_STACK_SIZE
	.align		4
.L_52:
        /*0320*/ 	.byte	0x04, 0x1e
        /*0322*/ 	.short	(.L_54 - .L_53)
.L_53:
        /*0324*/ 	.word	0x00000000


	//----- nvinfo : EIATTR_CBANK_PARAM_SIZE
	.align		4
.L_54:
        /*0328*/ 	.byte	0x03, 0x19
        /*032a*/ 	.short	0x0050


	//----- nvinfo : EIATTR_PARAM_CBANK
	.align		4
        /*032c*/ 	.byte	0x04, 0x0a
        /*032e*/ 	.short	(.L_56 - .L_55)
	.align		4
.L_55:
        /*0330*/ 	.word	index@(.nv.constant0.gluon_tcgen05)
        /*0334*/ 	.short	0x0380
        /*0336*/ 	.short	0x0050


	//----- nvinfo : EIATTR_SW_WAR
	.align		4
.L_56:
        /*0338*/ 	.byte	0x04, 0x36
        /*033a*/ 	.short	(.L_58 - .L_57)
.L_57:
        /*033c*/ 	.word	0x00000008
.L_58:


//--------------------- .nv.compat                --------------------------
	.section	.nv.compat,"",@"SHT_CUDA_COMPAT_INFO"
	.align	4
        /*0000*/ 	.byte	0x02, 0x02, 0x02, 0x00, 0x02, 0x05, 0x05, 0x00, 0x02, 0x03, 0x03, 0x00, 0x02, 0x06, 0x01, 0x00


//--------------------- .nv.callgraph             --------------------------
	.section	.nv.callgraph,"",@"SHT_CUDA_CALLGRAPH"
	.align	4
	.sectionentsize	8
	.align		4
        /*0000*/ 	.word	0x00000000
	.align		4
        /*0004*/ 	.word	0xffffffff
	.align		4
        /*0008*/ 	.word	0x00000000
	.align		4
        /*000c*/ 	.word	0xfffffffe
	.align		4
        /*0010*/ 	.word	0x00000000
	.align		4
        /*0014*/ 	.word	0xfffffffd
	.align		4
        /*0018*/ 	.word	0x00000000
	.align		4
        /*001c*/ 	.word	0xfffffffc


//--------------------- .text.gluon_tcgen05       --------------------------
	.section	.text.gluon_tcgen05,"ax",@progbits
	.align	128
        .global         gluon_tcgen05
        .type           gluon_tcgen05,@function
        .size           gluon_tcgen05,(.L_x_85 - gluon_tcgen05)
        .other          gluon_tcgen05,@"STO_CUDA_ENTRY STV_DEFAULT"
gluon_tcgen05:
.text.gluon_tcgen05:
[----:B------:R-:W1:Y:S01]  /*0000*/  LDC R1, c[0x0][0x37c] ;  /* 0x0000df00ff017b82 */ /* 0x000e620000000800 */
[----:B------:R-:W2:Y:S02]  /*0010*/  S2R R0, SR_TID.X ;  /* 0x0000000000007919 */ /* 0x000ea40000002100 */
[----:B--2---:R-:W-:-:S13]  /*0020*/  ISETP.GE.U32.AND P2, PT, R0, 0x20, PT ;  /* 0x000000200000780c */ /* 0x004fda0003f46070 */
[----:B------:R-:W-:Y:S05]  /*0030*/  @P2 BRA `(.L_x_0) ;  /* 0x0000000000b82947 */ /* 0x000fea0003800000 */
[----:B------:R-:W2:Y:S01]  /*0040*/  S2UR UR6, SR_CgaCtaId ;  /* 0x00000000000679c3 */ /* 0x000ea20000008800 */
[----:B------:R-:W-:Y:S01]  /*0050*/  NOP ;  /* 0x0000000000007918 */ /* 0x000fe20000000000 */
[----:B------:R-:W-:Y:S02]  /*0060*/  UMOV UR4, 0x40 ;  /* 0x0000004000047882 */ /* 0x000fe40000000000 */
[----:B--2---:R-:W-:-:S09]  /*0070*/  ULEA UR4, UR6, UR4, 0x18 ;  /* 0x0000000406047291 */ /* 0x004fd2000f8ec0ff */
[----:B------:R-:W2:Y:S01]  /*0080*/  LDS.U8 R2, [UR4] ;  /* 0x00000004ff027984 */ /* 0x000ea20008000000 */
[----:B------:R-:W-:Y:S02]  /*0090*/  UMOV UR4, 0x400 ;  /* 0x0000040000047882 */ /* 0x000fe40000000000 */
[----:B------:R-:W-:Y:S01]  /*00a0*/  ULEA UR4, UR6, UR4, 0x18 ;  /* 0x0000000406047291 */ /* 0x000fe2000f8ec0ff */
[----:B--2---:R-:W-:-:S13]  /*00b0*/  ISETP.NE.AND P0, PT, R2, RZ, PT ;  /* 0x000000ff0200720c */ /* 0x004fda0003f05270 */
[----:B------:R-:W-:Y:S05]  /*00c0*/  @P0 BRA `(.L_x_1) ;  /* 0x00000000007c0947 */ /* 0x000fea0003800000 */
[----:B------:R-:W-:-:S13]  /*00d0*/  ELECT P0, URZ, PT ;  /* 0x0000000000ff782f */ /* 0x000fda0003800000 */
[----:B------:R-:W-:Y:S05]  /*00e0*/  @!P0 BRA `(.L_x_2) ;  /* 0x0000000000848947 */ /* 0x000fea0003800000 */
[----:B------:R-:W-:Y:S01]  /*00f0*/  UMOV UR5, 0x4 ;  /* 0x0000000400057882 */ /* 0x000fe20000000000 */
[----:B------:R-:W-:Y:S02]  /*0100*/  IMAD.MOV.U32 R5, RZ, RZ, 0x1 ;  /* 0x00000001ff057424 */ /* 0x000fe400078e00ff */
[----:B------:R-:W-:Y:S02]  /*0110*/  IMAD.MOV.U32 R3, RZ, RZ, 0xf ;  /* 0x0000000fff037424 */ /* 0x000fe400078e00ff */
[----:B------:R-:W-:Y:S04]  /*0120*/  DEPBAR.LE SB2, 0x36 ;  /* 0x0000ad800000791a */ /* 0x000fe80000000000 */
[----:B------:R-:W2:Y:S02]  /*0130*/  UTCATOMSWS.FIND_AND_SET.ALIGN UP0, UR5, UR5 ;  /* 0x00000005000575e3 */ /* 0x000ea40008000800 */
[----:B--2---:R-:W-:-:S04]  /*0140*/  PLOP3.LUT P0, PT, PT, PT, UP0, 0x80, 0x8 ;  /* 0x000000000008781c */ /* 0x004fc80003f0f008 */
[----:B------:R-:W-:-:S04]  /*0150*/  SEL R2, RZ, 0xffffffff, !P0 ;  /* 0xffffffffff027807 */ /* 0x000fc80004000000 */
[----:B------:R-:W-:Y:S01]  /*0160*/  ISETP.NE.AND P0, PT, R2, RZ, PT ;  /* 0x000000ff0200720c */ /* 0x000fe20003f05270 */
[----:B------:R-:W-:-:S12]  /*0170*/  IMAD.U32 R2, RZ, RZ, UR5 ;  /* 0x00000005ff027e24 */ /* 0x000fd8000f8e00ff */
[----:B------:R-:W-:Y:S05]  /*0180*/  @P0 BRA `(.L_x_3) ;  /* 0x0000000000240947 */ /* 0x000fea0003800000 */
.L_x_4:
[----:B------:R-:W-:Y:S05]  /*0190*/  NANOSLEEP 0x64 ;  /* 0x000000640000795d */ /* 0x000fea0003800000 */
[----:B------:R-:W-:-:S05]  /*01a0*/  UMOV UR5, 0x4 ;  /* 0x0000000400057882 */ /* 0x000fca0000000000 */
[----:B------:R-:W-:Y:S04]  /*01b0*/  DEPBAR.LE SB2, 0x36 ;  /* 0x0000ad800000791a */ /* 0x000fe80000000000 */
[----:B------:R-:W2:Y:S02]  /*01c0*/  UTCATOMSWS.FIND_AND_SET.ALIGN UP0, UR5, UR5 ;  /* 0x00000005000575e3 */ /* 0x000ea40008000800 */
[----:B--2---:R-:W-:-:S04]  /*01d0*/  PLOP3.LUT P0, PT, PT, PT, UP0, 0x80, 0x8 ;  /* 0x000000000008781c */ /* 0x004fc80003f0f008 */
[----:B------:R-:W-:-:S04]  /*01e0*/  SEL R2, RZ, 0xffffffff, !P0 ;  /* 0xffffffffff027807 */ /* 0x000fc80004000000 */
[----:B------:R-:W-:Y:S01]  /*01f0*/  ISETP.NE.AND P0, PT, R2, RZ, PT ;  /* 0x000000ff0200720c */ /* 0x000fe20003f05270 */
[----:B------:R-:W-:-:S12]  /*0200*/  IMAD.U32 R2, RZ, RZ, UR5 ;  /* 0x00000005ff027e24 */ /* 0x000fd8000f8e00ff */
[----:B------:R-:W-:Y:S05]  /*0210*/  @!P0 BRA `(.L_x_4) ;  /* 0xfffffffc00dc8947 */ /* 0x000fea000383ffff */
.L_x_3:
[C---:B------:R-:W-:Y:S01]  /*0220*/  VIADD R4, R2.reuse, 0x10 ;  /* 0x0000001002047836 */ /* 0x040fe20000000000 */
[----:B------:R-:W-:Y:S01]  /*0230*/  UMOV UR5, 0x50 ;  /* 0x0000005000057882 */ /* 0x000fe20000000000 */
[----:B------:R-:W-:Y:S01]  /*0240*/  SHF.L.U32 R3, R3, R2, RZ ;  /* 0x0000000203037219 */ /* 0x000fe200000006ff */
[----:B------:R-:W-:Y:S01]  /*0250*/  ULEA UR5, UR6, UR5, 0x18 ;  /* 0x0000000506057291 */ /* 0x000fe2000f8ec0ff */
[----:B------:R-:W-:Y:S01]  /*0260*/  IMAD.SHL.U32 R2, R2, 0x20, RZ ;  /* 0x0000002002027824 */ /* 0x000fe200078e00ff */
[----:B------:R-:W-:-:S04]  /*0270*/  SHF.L.U32 R4, R5, R4, RZ ;  /* 0x0000000405047219 */ /* 0x000fc800000006ff */
[----:B------:R-:W-:-:S05]  /*0280*/  LOP3.LUT R3, R4, R3, RZ, 0xfc, !PT ;  /* 0x0000000304037212 */ /* 0x000fca00078efcff */
[----:B------:R2:W-:Y:S04]  /*0290*/  ATOMS.OR RZ, [UR5], R3 ;  /* 0x00000003ffff798c */ /* 0x0005e8000b000005 */
[----:B------:R2:W-:Y:S01]  /*02a0*/  STS [UR4], R2 ;  /* 0x00000002ff007988 */ /* 0x0005e20008000804 */
[----:B------:R-:W-:Y:S05]  /*02b0*/  BRA `(.L_x_2) ;  /* 0x0000000000107947 */ /* 0x000fea0003800000 */
.L_x_1:
[----:B------:R-:W-:Y:S01]  /*02c0*/  IMAD.MOV.U32 R3, RZ, RZ, -0x1 ;  /* 0xffffffffff037424 */ /* 0x000fe200078e00ff */
[----:B------:R-:W-:-:S04]  /*02d0*/  MOV R2, 0x300 ;  /* 0x0000030000027802 */ /* 0x000fc80000000f00 */
[----:B------:R2:W-:Y:S03]  /*02e0*/  STS [UR4], R3 ;  /* 0x00000003ff007988 */ /* 0x0005e60008000804 */
[----:B-12---:R-:W-:Y:S05]  /*02f0*/  CALL.REL.NOINC `($__internal_1_$__cuda_sm10x_tcgen05_guardrail_trap_phase_invalid_during_alloc) ;  /* 0x0000002c00c07944 */ /* 0x006fea0003c00000 */
.L_x_2:
[----:B------:R-:W-:Y:S05]  /*0300*/  WARPSYNC.ALL ;  /* 0x0000000000007948 */ /* 0x000fea0003800000 */
[----:B------:R-:W-:Y:S01]  /*0310*/  NOP ;  /* 0x0000000000007918 */ /* 0x000fe20000000000 */
.L_x_0:
[----:B------:R-:W3:Y:S08]  /*0320*/  S2UR UR4, SR_CgaCtaId ;  /* 0x00000000000479c3 */ /* 0x000ef00000008800 */
[----:B------:R-:W-:Y:S01]  /*0330*/  BAR.SYNC.DEFER_BLOCKING 0x0 ;  /* 0x0000000000007b1d */ /* 0x000fe20000010000 */
[----:B------:R-:W-:-:S05]  /*0340*/  LOP3.LUT R68, R0, 0xff, RZ, 0xc0, !PT ;  /* 0x000000ff00447812 */ /* 0x000fca00078ec0ff */
[----:B------:R-:W-:Y:S02]  /*0350*/  UMOV UR9, 0x400 ;  /* 0x0000040000097882 */ /* 0x000fe40000000000 */
[----:B------:R-:W4:Y:S08]  /*0360*/  LDC R4, c[0x0][0x398] ;  /* 0x0000e600ff047b82 */ /* 0x000f300000000800 */
[----:B------:R-:W5:Y:S01]  /*0370*/  LDC R10, c[0x0][0x3a0] ;  /* 0x0000e800ff0a7b82 */ /* 0x000f620000000800 */
[----:B---3--:R-:W-:-:S07]  /*0380*/  ULEA UR9, UR4, UR9, 0x18 ;  /* 0x0000000904097291 */ /* 0x008fce000f8ec0ff */
[----:B------:R-:W3:Y:S02]  /*0390*/  S2UR UR23, SR_CTAID.Y ;  /* 0x00000000001779c3 */ /* 0x000ee40000002600 */
[----:B--2---:R-:W2:Y:S06]  /*03a0*/  LDS R3, [UR9] ;  /* 0x00000009ff037984 */ /* 0x004eac0008000800 */
[----:B------:R-:W-:Y:S06]  /*03b0*/  BAR.SYNC.DEFER_BLOCKING 0x0 ;  /* 0x0000000000007b1d */ /* 0x000fec0000010000 */
[----:B------:R-:W-:Y:S05]  /*03c0*/  @P2 BRA `(.L_x_5) ;  /* 0x0000000000182947 */ /* 0x000fea0003800000 */
[----:B------:R-:W-:Y:S01]  /*03d0*/  ELECT P0, URZ, PT ;  /* 0x0000000000ff782f */ /* 0x000fe20003800000 */
[----:B------:R-:W-:Y:S01]  /*03e0*/  IMAD.MOV.U32 R2, RZ, RZ, 0x1 ;  /* 0x00000001ff027424 */ /* 0x000fe200078e00ff */
[----:B------:R-:W-:Y:S01]  /*03f0*/  UMOV UR5, 0x40 ;  /* 0x0000004000057882 */ /* 0x000fe20000000000 */
[----:B------:R-:W-:Y:S01]  /*0400*/  UVIRTCOUNT.DEALLOC.SMPOOL 0x80 ;  /* 0x000000800000784c */ /* 0x000fe20000000000 */
[----:B------:R-:W-:-:S09]  /*0410*/  ULEA UR5, UR4, UR5, 0x18 ;  /* 0x0000000504057291 */ /* 0x000fd2000f8ec0ff */
[----:B------:R5:W-:Y:S03]  /*0420*/  @P0 STS.U8 [UR5], R2 ;  /* 0x00000002ff000988 */ /* 0x000be60008000005 */
.L_x_5:
[----:B------:R-:W5:Y:S01]  /*0430*/  S2UR UR4, SR_CTAID.Z ;  /* 0x00000000000479c3 */ /* 0x000f620000002700 */
[----:B------:R-:W4:Y:S01]  /*0440*/  LDCU UR5, c[0x0][0x370] ;  /* 0x00006e00ff0577ac */ /* 0x000f220008000800 */
[----:B------:R-:W-:Y:S01]  /*0450*/  ISETP.GE.U32.AND P0, PT, R68, 0x20, PT ;  /* 0x000000204400780c */ /* 0x000fe20003f06070 */
[----:B----4-:R-:W-:Y:S01]  /*0460*/  VIADD R4, R4, 0xffffffff ;  /* 0xffffffff04047836 */ /* 0x010fe20000000000 */
[C---:B------:R-:W-:Y:S01]  /*0470*/  ISETP.NE.U32.AND P3, PT, R68.reuse, RZ, PT ;  /* 0x000000ff4400720c */ /* 0x040fe20003f65070 */
[----:B------:R-:W5:Y:S01]  /*0480*/  LDCU UR6, c[0x0][0x374] ;  /* 0x00006e80ff0677ac */ /* 0x000f620008000800 */
[----:B------:R-:W-:Y:S01]  /*0490*/  LEA R11, R68, UR9, 0x2 ;  /* 0x00000009440b7c11 */ /* 0x000fe2000f8e10ff */
[----:B-----5:R-:W-:Y:S01]  /*04a0*/  VIADD R12, R10, 0xffffffff ;  /* 0xffffffff0a0c7836 */ /* 0x020fe20000000000 */
[----:B------:R-:W4:Y:S01]  /*04b0*/  S2UR UR14, SR_CTAID.X ;  /* 0x00000000000e79c3 */ /* 0x000f220000002500 */
[----:B------:R-:W5:Y:S01]  /*04c0*/  LDCU.64 UR10, c[0x0][0x3c0] ;  /* 0x00007800ff0a77ac */ /* 0x000f620008000a00 */
[----:B--2---:R-:W-:Y:S01]  /*04d0*/  R2UR UR8, R3 ;  /* 0x00000000030872ca */ /* 0x004fe200000e0000 */
[----:B------:R-:W-:Y:S04]  /*04e0*/  BSSY.RECONVERGENT B0, `(.L_x_6) ;  /* 0x0000011000007945 */ /* 0x000fe80003800200 */
[----:B------:R2:W-:Y:S01]  /*04f0*/  @!P0 STS [R11], RZ ;  /* 0x000000ff0b008388 */ /* 0x0005e20000000800 */
[----:B------:R-:W-:-:S03]  /*0500*/  NOP ;  /* 0x0000000000007918 */ /* 0x000fc60000000000 */
[----:B------:R2:W-:Y:S01]  /*0510*/  @!P3 STS [UR9+0x24], R4 ;  /* 0x00002404ff00b988 */ /* 0x0005e20008000809 */
[----:B---3--:R-:W-:-:S03]  /*0520*/  UIMAD UR4, UR4, UR6, UR23 ;  /* 0x00000006040472a4 */ /* 0x008fc6000f8e0217 */
[----:B------:R2:W-:Y:S01]  /*0530*/  @!P3 STS [UR9+0x20], R12 ;  /* 0x0000200cff00b988 */ /* 0x0005e20008000809 */
[----:B----4-:R-:W-:-:S04]  /*0540*/  UIMAD UR4, UR4, UR5, UR14 ;  /* 0x00000005040472a4 */ /* 0x010fc8000f8e020e */
[----:B------:R-:W-:-:S04]  /*0550*/  UIMAD UR4, UR4, 0x180, URZ ;  /* 0x00000180040478a4 */ /* 0x000fc8000f8e02ff */
[----:B-----5:R-:W-:-:S04]  /*0560*/  UIADD3 UR6, UP0, UPT, UR4, UR10, URZ ;  /* 0x0000000a04067290 */ /* 0x020fc8000ff1e0ff */
[----:B------:R-:W-:Y:S01]  /*0570*/  ULEA.HI.X.SX32 UR7, UR4, UR11, 0x1, UP0 ;  /* 0x0000000b04077291 */ /* 0x000fe200080f0eff */
[----:B--2---:R-:W-:Y:S11]  /*0580*/  @P3 BRA `(.L_x_7) ;  /* 0x0000000000183947 */ /* 0x004ff60003800000 */
[----:B------:R-:W2:Y:S01]  /*0590*/  LDS R2, [UR9+0x8] ;  /* 0x00000809ff027984 */ /* 0x000ea20008000800 */
[----:B------:R-:W3:Y:S01]  /*05a0*/  LDC.64 R6, c[0x0][0x380] ;  /* 0x0000e000ff067b82 */ /* 0x000ee20000000a00 */
[----:B------:R-:W-:Y:S02]  /*05b0*/  IMAD.MOV.U32 R3, RZ, RZ, 0x70 ;  /* 0x00000070ff037424 */ /* 0x000fe400078e00ff */
[----:B---3--:R3:W-:Y:S03]  /*05c0*/  STS.64 [UR9], R6 ;  /* 0x00000006ff007988 */ /* 0x0087e60008000a09 */
[----:B--2---:R-:W-:-:S05]  /*05d0*/  LOP3.LUT R2, R2, 0x10, R3, 0xd8, !PT ;  /* 0x0000001002027812 */ /* 0x004fca00078ed803 */
[----:B------:R3:W-:Y:S02]  /*05e0*/  STS [UR9+0x8], R2 ;  /* 0x00000802ff007988 */ /* 0x0007e40008000809 */
.L_x_7:
[----:B------:R-:W-:Y:S05]  /*05f0*/  BSYNC.RECONVERGENT B0 ;  /* 0x0000000000007941 */ /* 0x000fea0003800200 */
.L_x_6:
[----:B------:R-:W-:Y:S04]  /*0600*/  BSSY.RECONVERGENT B0, `(.L_x_8) ;  /* 0x000000a000007945 */ /* 0x000fe80003800200 */
[----:B------:R-:W-:Y:S05]  /*0610*/  @P3 BRA `(.L_x_9) ;  /* 0x0000000000203947 */ /* 0x000fea0003800000 */
[----:B---3--:R-:W2:Y:S01]  /*0620*/  LDS R2, [UR9+0x34] ;  /* 0x00003409ff027984 */ /* 0x008ea20008000800 */
[----:B------:R-:W-:Y:S02]  /*0630*/  IMAD.MOV.U32 R3, RZ, RZ, 0x3f000000 ;  /* 0x3f000000ff037424 */ /* 0x000fe400078e00ff */
[----:B------:R-:W-:Y:S01]  /*0640*/  @!P3 IMAD.MOV.U32 R5, RZ, RZ, 0x7f ;  /* 0x0000007fff05b424 */ /* 0x000fe200078e00ff */
[----:B------:R-:W3:Y:S02]  /*0650*/  @!P3 LDS R6, [UR9+0x38] ;  /* 0x00003809ff06b984 */ /* 0x000ee40008000800 */
[----:B--2---:R-:W-:Y:S02]  /*0660*/  LOP3.LUT R2, R2, 0xff000000, R3, 0xb8, !PT ;  /* 0xff00000002027812 */ /* 0x004fe400078eb803 */
[----:B---3--:R-:W-:-:S03]  /*0670*/  @!P3 LOP3.LUT R3, R6, 0xff, R5, 0xb8, !PT ;  /* 0x000000ff0603b812 */ /* 0x008fc600078eb805 */
[----:B------:R2:W-:Y:S04]  /*0680*/  STS [UR9+0x34], R2 ;  /* 0x00003402ff007988 */ /* 0x0005e80008000809 */
[----:B------:R2:W-:Y:S02]  /*0690*/  @!P3 STS [UR9+0x38], R3 ;  /* 0x00003803ff00b988 */ /* 0x0005e40008000809 */
.L_x_9:
[----:B------:R-:W-:Y:S05]  /*06a0*/  BSYNC.RECONVERGENT B0 ;  /* 0x0000000000007941 */ /* 0x000fea0003800200 */
.L_x_8:
[----:B------:R-:W-:Y:S04]  /*06b0*/  BSSY.RECONVERGENT B0, `(.L_x_10) ;  /* 0x000000e000007945 */ /* 0x000fe80003800200 */
[----:B------:R-:W-:Y:S05]  /*06c0*/  @P3 BRA `(.L_x_11) ;  /* 0x0000000000303947 */ /* 0x000fea0003800000 */
[----:B--2---:R-:W2:Y:S01]  /*06d0*/  LDS R3, [UR9+0x34] ;  /* 0x00003409ff037984 */ /* 0x004ea20008000800 */
[----:B------:R-:W4:Y:S03]  /*06e0*/  LDC.64 R8, c[0x0][0x3a8] ;  /* 0x0000ea00ff087b82 */ /* 0x000f260000000a00 */
[----:B---3--:R-:W3:Y:S01]  /*06f0*/  LDS R2, [UR9+0x1c] ;  /* 0x00001c09ff027984 */ /* 0x008ee20008000800 */
[C---:B----4-:R-:W-:Y:S01]  /*0700*/  SHF.L.U64.HI R6, R8.reuse, 0x1, R9 ;  /* 0x0000000108067819 */ /* 0x050fe20000010209 */
[----:B------:R-:W-:-:S03]  /*0710*/  IMAD.SHL.U32 R5, R8, 0x2, RZ ;  /* 0x0000000208057824 */ /* 0x000fc600078e00ff */
[--C-:B------:R-:W-:Y:S02]  /*0720*/  SHF.R.U32.HI R7, RZ, 0x4, R6.reuse ;  /* 0x00000004ff077819 */ /* 0x100fe40000011606 */
[----:B------:R-:W-:-:S05]  /*0730*/  SHF.R.U64 R5, R5, 0x4, R6 ;  /* 0x0000000405057819 */ /* 0x000fca0000001206 */
[----:B------:R4:W-:Y:S01]  /*0740*/  STS [UR9+0xc], R5 ;  /* 0x00000c05ff007988 */ /* 0x0009e20008000809 */
[----:B--2---:R-:W-:Y:S02]  /*0750*/  LOP3.LUT R3, R3, 0x7, RZ, 0xb8, !PT ;  /* 0x0000000703037812 */ /* 0x004fe400078eb8ff */
[----:B---3--:R-:W-:-:S03]  /*0760*/  LOP3.LUT R2, R2, 0xf, R7, 0xb8, !PT ;  /* 0x0000000f02027812 */ /* 0x008fc600078eb807 */
[----:B------:R4:W-:Y:S04]  /*0770*/  STS [UR9+0x34], R3 ;  /* 0x00003403ff007988 */ /* 0x0009e80008000809 */
[----:B------:R4:W-:Y:S02]  /*0780*/  STS [UR9+0x1c], R2 ;  /* 0x00001c02ff007988 */ /* 0x0009e40008000809 */
.L_x_11:
[----:B------:R-:W-:Y:S05]  /*0790*/  BSYNC.RECONVERGENT B0 ;  /* 0x0000000000007941 */ /* 0x000fea0003800200 */
.L_x_10:
[----:B------:R-:W-:Y:S04]  /*07a0*/  BSSY.RECONVERGENT B1, `(.L_x_12) ;  /* 0x000001a000017945 */ /* 0x000fe80003800200 */
[----:B------:R-:W-:Y:S04]  /*07b0*/  BSSY.RELIABLE B0, `(.L_x_13) ;  /* 0x0000015000007945 */ /* 0x000fe80003800100 */
[----:B------:R-:W-:Y:S05]  /*07c0*/  @P3 BRA `(.L_x_14) ;  /* 0x0000000000203947 */ /* 0x000fea0003800000 */
[----:B--234-:R-:W2:Y:S02]  /*07d0*/  LDS R2, [UR9+0x34] ;  /* 0x00003409ff027984 */ /* 0x01cea40008000800 */
[----:B--2---:R-:W-:-:S05]  /*07e0*/  LOP3.LUT R2, R2, 0x38, RZ, 0xb8, !PT ;  /* 0x0000003802027812 */ /* 0x004fca00078eb8ff */
[----:B------:R2:W-:Y:S01]  /*07f0*/  STS [UR9+0x34], R2 ;  /* 0x00003402ff007988 */ /* 0x0005e20008000809 */
[----:B------:R-:W-:Y:S05]  /*0800*/  @P3 BRA `(.L_x_15) ;  /* 0x0000000000203947 */ /* 0x000fea0003800000 */
[----:B--2---:R-:W2:Y:S01]  /*0810*/  LDS R2, [UR9+0x8] ;  /* 0x00000809ff027984 */ /* 0x004ea20008000800 */
[----:B------:R-:W-:-:S05]  /*0820*/  IMAD.MOV.U32 R3, RZ, RZ, 0x780 ;  /* 0x00000780ff037424 */ /* 0x000fca00078e00ff */
[----:B--2---:R-:W-:-:S05]  /*0830*/  LOP3.LUT R2, R2, 0x500, R3, 0xd8, !PT ;  /* 0x0000050002027812 */ /* 0x004fca00078ed803 */
[----:B------:R5:W-:Y:S02]  /*0840*/  STS [UR9+0x8], R2 ;  /* 0x00000802ff007988 */ /* 0x000be40008000809 */
.L_x_14:
[----:B------:R-:W-:Y:S05]  /*0850*/  @P3 BRA `(.L_x_16) ;  /* 0x0000000000283947 */ /* 0x000fea0003800000 */
[----:B--2345:R-:W2:Y:S02]  /*0860*/  LDS R2, [UR9+0x8] ;  /* 0x00000809ff027984 */ /* 0x03cea40008000800 */
[----:B--2---:R-:W-:-:S05]  /*0870*/  LOP3.LUT R2, R2, 0x1800, RZ, 0xb8, !PT ;  /* 0x0000180002027812 */ /* 0x004fca00078eb8ff */
[----:B------:R3:W-:Y:S02]  /*0880*/  STS [UR9+0x8], R2 ;  /* 0x00000802ff007988 */ /* 0x0007e40008000809 */
.L_x_15:
[----:B------:R-:W-:Y:S05]  /*0890*/  @P3 BREAK.RELIABLE B0 ;  /* 0x0000000000003942 */ /* 0x000fea0003800100 */
[----:B------:R-:W-:Y:S05]  /*08a0*/  @P3 BRA `(.L_x_17) ;  /* 0x0000000000243947 */ /* 0x000fea0003800000 */
[----:B------:R-:W4:Y:S01]  /*08b0*/  LDS R3, [UR9+0x8] ;  /* 0x00000809ff037984 */ /* 0x000f220008000800 */
[----:B--23--:R-:W-:-:S05]  /*08c0*/  IMAD.MOV.U32 R2, RZ, RZ, 0x6000 ;  /* 0x00006000ff027424 */ /* 0x00cfca00078e00ff */
[----:B----4-:R-:W-:-:S04]  /*08d0*/  LOP3.LUT R2, R3, 0x6000, R2, 0xd8, !PT ;  /* 0x0000600003027812 */ /* 0x010fc800078ed802 */
[----:B------:R-:W-:-:S05]  /*08e0*/  LOP3.LUT R2, R2, 0x400000, RZ, 0xb8, !PT ;  /* 0x0040000002027812 */ /* 0x000fca00078eb8ff */
[----:B------:R2:W-:Y:S02]  /*08f0*/  STS [UR9+0x8], R2 ;  /* 0x00000802ff007988 */ /* 0x0005e40008000809 */
.L_x_16:
[----:B------:R-:W-:Y:S05]  /*0900*/  BSYNC.RELIABLE B0 ;  /* 0x0000000000007941 */ /* 0x000fea0003800100 */
.L_x_13:
[----:B--2345:R-:W2:Y:S02]  /*0910*/  @!P3 LDS R2, [UR9+0x8] ;  /* 0x00000809ff02b984 */ /* 0x03cea40008000800 */
[----:B--2---:R-:W-:-:S05]  /*0920*/  @!P3 LOP3.LUT R2, R2, 0x8000, RZ, 0xb8, !PT ;  /* 0x000080000202b812 */ /* 0x004fca00078eb8ff */
[----:B------:R4:W-:Y:S02]  /*0930*/  @!P3 STS [UR9+0x8], R2 ;  /* 0x00000802ff00b988 */ /* 0x0009e40008000809 */
.L_x_17:
[----:B------:R-:W-:Y:S05]  /*0940*/  BSYNC.RECONVERGENT B1 ;  /* 0x0000000000017941 */ /* 0x000fea0003800200 */
.L_x_12:
[----:B------:R-:W-:Y:S05]  /*0950*/  WARPSYNC.ALL ;  /* 0x0000000000007948 */ /* 0x000fea0003800000 */
[----:B------:R-:W-:Y:S01]  /*0960*/  NOP ;  /* 0x0000000000007918 */ /* 0x000fe20000000000 */
[----:B------:R-:W-:Y:S05]  /*0970*/  @P0 BRA `(.L_x_18) ;  /* 0x0000000000300947 */ /* 0x000fea0003800000 */
[----:B--234-:R-:W2:Y:S01]  /*0980*/  S2R R2, SR_LANEID ;  /* 0x0000000000027919 */ /* 0x01cea20000000000 */
[----:B------:R-:W-:Y:S05]  /*0990*/  WARPSYNC.ALL ;  /* 0x0000000000007948 */ /* 0x000fea0003800000 */
[----:B------:R-:W-:Y:S01]  /*09a0*/  NOP ;  /* 0x0000000000007918 */ /* 0x000fe20000000000 */
[----:B--2---:R-:W-:-:S05]  /*09b0*/  IMAD.SHL.U32 R5, R2, 0x4, RZ ;  /* 0x0000000402057824 */ /* 0x004fca00078e00ff */
[----:B------:R-:W2:Y:S01]  /*09c0*/  LDS R7, [R5+UR9] ;  /* 0x0000000905077984 */ /* 0x000ea20008000800 */
[----:B------:R-:W-:-:S05]  /*09d0*/  IADD3 R2, P1, PT, R5, UR6, RZ ;  /* 0x0000000605027c10 */ /* 0x000fca000ff3e0ff */
[----:B------:R-:W-:-:S05]  /*09e0*/  IMAD.X R3, RZ, RZ, UR7, P1 ;  /* 0x00000007ff037e24 */ /* 0x000fca00088e06ff */
[----:B--2---:R5:W2:Y:S01]  /*09f0*/  ATOMG.E.EXCH.STRONG.GPU PT, RZ, [R2], R7 ;  /* 0x0000000702ff73a8 */ /* 0x004aa200041ee100 */
[----:B------:R-:W-:-:S04]  /*0a00*/  DEPBAR {5,4,3,2,1,0} ;  /* 0x0000003f0000791a */ /* 0x000fc80000000000 */
[----:B------:R-:W3:Y:S02]  /*0a10*/  CCTL.E.C.LDCU.IV.DEEP [UR6] ;  /* 0x0000000006007540 */ /* 0x000ee40009c08000 */
[----:B---3--:R5:W-:Y:S01]  /*0a20*/  UTMACCTL.IV [UR6] ;  /* 0x00000000060079b9 */ /* 0x008be20008000000 */
[----:B------:R-:W-:Y:S01]  /*0a30*/  NOP ;  /* 0x0000000000007918 */ /* 0x000fe20000000000 */
.L_x_18:
[----:B------:R-:W-:Y:S05]  /*0a40*/  @P0 BRA `(.L_x_19) ;  /* 0x00000000000c0947 */ /* 0x000fea0003800000 */
[----:B------:R0:W-:Y:S01]  /*0a50*/  UTMACMDFLUSH ;  /* 0x00000000000079b7 */ /* 0x0001e20000000000 */
[----:B------:R-:W-:Y:S05]  /*0a60*/  @P0 BRA `(.L_x_19) ;  /* 0x0000000000040947 */ /* 0x000fea0003800000 */
[----:B------:R-:W-:-:S04]  /*0a70*/  DEPBAR.LE SB0, 0x0 ;  /* 0x000080000000791a */ /* 0x000fc80000000000 */
.L_x_19:
[----:B------:R-:W-:Y:S05]  /*0a80*/  WARPSYNC.ALL ;  /* 0x0000000000007948 */ /* 0x000fea0003800000 */
[----:B------:R-:W-:Y:S01]  /*0a90*/  NOP ;  /* 0x0000000000007918 */ /* 0x000fe20000000000 */
[----:B--2---:R-:W-:Y:S06]  /*0aa0*/  BAR.SYNC.DEFER_BLOCKING 0x0 ;  /* 0x0000000000007b1d */ /* 0x004fec0000010000 */
[----:B------:R-:W-:Y:S02]  /*0ab0*/  BSSY.RECONVERGENT B1, `(.L_x_20) ;  /* 0x000000b000017945 */ /* 0x000fe40003800200 */
[----:B------:R-:W-:Y:S06]  /*0ac0*/  BAR.SYNC.DEFER_BLOCKING 0x0 ;  /* 0x0000000000007b1d */ /* 0x000fec0000010000 */
[----:B------:R2:W-:Y:S01]  /*0ad0*/  @!P0 STS [R11], RZ ;  /* 0x000000ff0b008388 */ /* 0x0005e20000000800 */
[----:B------:R-:W-:Y:S01]  /*0ae0*/  NOP ;  /* 0x0000000000007918 */ /* 0x000fe20000000000 */
[----:B------:R-:W-:Y:S05]  /*0af0*/  @P3 BRA `(.L_x_21) ;  /* 0x0000000000183947 */ /* 0x000fea0003800000 */
[----:B---345:R-:W3:Y:S01]  /*0b00*/  LDS R2, [UR9+0x8] ;  /* 0x00000809ff027984 */ /* 0x038ee20008000800 */
[----:B------:R-:W4:Y:S01]  /*0b10*/  LDC.64 R6, c[0x0][0x388] ;  /* 0x0000e200ff067b82 */ /* 0x000f220000000a00 */
[----:B------:R-:W-:Y:S02]  /*0b20*/  IMAD.MOV.U32 R3, RZ, RZ, 0x70 ;  /* 0x00000070ff037424 */ /* 0x000fe400078e00ff */
[----:B----4-:R4:W-:Y:S03]  /*0b30*/  STS.64 [UR9], R6 ;  /* 0x00000006ff007988 */ /* 0x0109e60008000a09 */
[----:B---3--:R-:W-:-:S05]  /*0b40*/  LOP3.LUT R2, R2, 0x10, R3, 0xd8, !PT ;  /* 0x0000001002027812 */ /* 0x008fca00078ed803 */
[----:B------:R4:W-:Y:S02]  /*0b50*/  STS [UR9+0x8], R2 ;  /* 0x00000802ff007988 */ /* 0x0009e40008000809 */
.L_x_21:
[----:B-----5:R-:W-:Y:S05]  /*0b60*/  BSYNC.RECONVERGENT B1 ;  /* 0x0000000000017941 */ /* 0x020fea0003800200 */
.L_x_20:
[----:B------:R-:W-:Y:S04]  /*0b70*/  BSSY.RECONVERGENT B2, `(.L_x_22) ;  /* 0x000000f000027945 */ /* 0x000fe80003800200 */
[----:B------:R-:W-:Y:S04]  /*0b80*/  BSSY.RELIABLE B1, `(.L_x_23) ;  /* 0x000000c000017945 */ /* 0x000fe80003800100 */
[----:B------:R-:W-:Y:S05]  /*0b90*/  @P3 BRA `(.L_x_24) ;  /* 0x0000000000283947 */ /* 0x000fea0003800000 */
[----:B---34-:R-:W3:Y:S01]  /*0ba0*/  LDS R2, [UR9+0x34] ;  /* 0x00003409ff027984 */ /* 0x018ee20008000800 */
[----:B------:R-:W-:Y:S01]  /*0bb0*/  IMAD.MOV.U32 R3, RZ, RZ, 0x3f000000 ;  /* 0x3f000000ff037424 */ /* 0x000fe200078e00ff */
[----:B------:R-:W-:Y:S05]  /*0bc0*/  @P3 BREAK.RELIABLE B1 ;  /* 0x0000000000013942 */ /* 0x000fea0003800100 */
[----:B---3--:R-:W-:-:S05]  /*0bd0*/  LOP3.LUT R2, R2, 0xff000000, R3, 0xb8, !PT ;  /* 0xff00000002027812 */ /* 0x008fca00078eb803 */
[----:B------:R3:W-:Y:S01]  /*0be0*/  STS [UR9+0x34], R2 ;  /* 0x00003402ff007988 */ /* 0x0007e20008000809 */
[----:B------:R-:W-:Y:S05]  /*0bf0*/  @P3 BRA `(.L_x_25) ;  /* 0x0000000000183947 */ /* 0x000fea0003800000 */
[----:B---3--:R-:W3:Y:S01]  /*0c00*/  LDS R2, [UR9+0x38] ;  /* 0x00003809ff027984 */ /* 0x008ee20008000800 */
[----:B------:R-:W-:-:S05]  /*0c10*/  IMAD.MOV.U32 R3, RZ, RZ, 0x7f ;  /* 0x0000007fff037424 */ /* 0x000fca00078e00ff */
[----:B---3--:R-:W-:-:S05]  /*0c20*/  LOP3.LUT R2, R2, 0xff, R3, 0xb8, !PT ;  /* 0x000000ff02027812 */ /* 0x008fca00078eb803 */
[----:B------:R5:W-:Y:S02]  /*0c30*/  STS [UR9+0x38], R2 ;  /* 0x00003802ff007988 */ /* 0x000be40008000809 */
.L_x_24:
[----:B------:R-:W-:Y:S05]  /*0c40*/  BSYNC.RELIABLE B1 ;  /* 0x0000000000017941 */ /* 0x000fea0003800100 */
.L_x_23:
[----:B------:R2:W-:Y:S02]  /*0c50*/  @!P3 STS [UR9+0x20], R12 ;  /* 0x0000200cff00b988 */ /* 0x0005e40008000809 */
.L_x_25:
[----:B------:R-:W-:Y:S05]  /*0c60*/  BSYNC.RECONVERGENT B2 ;  /* 0x0000000000027941 */ /* 0x000fea0003800200 */
.L_x_22:
[----:B------:R-:W-:Y:S05]  /*0c70*/  WARPSYNC.ALL ;  /* 0x0000000000007948 */ /* 0x000fea0003800000 */
[----:B------:R-:W-:Y:S01]  /*0c80*/  NOP ;  /* 0x0000000000007918 */ /* 0x000fe20000000000 */
[----:B------:R-:W2:Y:S01]  /*0c90*/  LDC R5, c[0x0][0x39c] ;  /* 0x0000e700ff057b82 */ /* 0x000ea20000000800 */
[----:B------:R-:W-:Y:S01]  /*0ca0*/  BSSY.RECONVERGENT B2, `(.L_x_26) ;  /* 0x0000010000027945 */ /* 0x000fe20003800200 */
[----:B--2---:R-:W-:-:S05]  /*0cb0*/  VIADD R5, R5, 0xffffffff ;  /* 0xffffffff05057836 */ /* 0x004fca0000000000 */
[----:B------:R2:W-:Y:S01]  /*0cc0*/  @!P3 STS [UR9+0x24], R5 ;  /* 0x00002405ff00b988 */ /* 0x0005e20008000809 */
[----:B------:R-:W-:Y:S05]  /*0cd0*/  @P3 BRA `(.L_x_27) ;  /* 0x0000000000303947 */ /* 0x000fea0003800000 */
[----:B------:R-:W2:Y:S01]  /*0ce0*/  LDS R3, [UR9+0x34] ;  /* 0x00003409ff037984 */ /* 0x000ea20008000800 */
[----:B----4-:R-:W4:Y:S03]  /*0cf0*/  LDC.64 R6, c[0x0][0x3b0] ;  /* 0x0000ec00ff067b82 */ /* 0x010f260000000a00 */
[----:B---3-5:R-:W3:Y:S01]  /*0d00*/  LDS R2, [UR9+0x1c] ;  /* 0x00001c09ff027984 */ /* 0x028ee20008000800 */
        /* <DEDUP_REMOVED lines=9> */
.L_x_27:
[----:B------:R-:W-:Y:S05]  /*0da0*/  BSYNC.RECONVERGENT B2 ;  /* 0x0000000000027941 */ /* 0x000fea0003800200 */
.L_x_26:
[----:B------:R-:W-:Y:S04]  /*0db0*/  BSSY.RECONVERGENT B3, `(.L_x_28) ;  /* 0x000001a000037945 */ /* 0x000fe80003800200 */
[----:B------:R-:W-:Y:S04]  /*0dc0*/  BSSY.RELIABLE B2, `(.L_x_29) ;  /* 0x0000015000027945 */ /* 0x000fe80003800100 */
[----:B------:R-:W-:Y:S05]  /*0dd0*/  @P3 BRA `(.L_x_30) ;  /* 0x0000000000203947 */ /* 0x000fea0003800000 */
[----:B---345:R-:W3:Y:S02]  /*0de0*/  LDS R2, [UR9+0x34] ;  /* 0x00003409ff027984 */ /* 0x038ee40008000800 */
[----:B---3--:R-:W-:-:S05]  /*0df0*/  LOP3.LUT R2, R2, 0x38, RZ, 0xb8, !PT ;  /* 0x0000003802027812 */ /* 0x008fca00078eb8ff */
[----:B------:R3:W-:Y:S01]  /*0e00*/  STS [UR9+0x34], R2 ;  /* 0x00003402ff007988 */ /* 0x0007e20008000809 */
[----:B------:R-:W-:Y:S05]  /*0e10*/  @P3 BRA `(.L_x_31) ;  /* 0x0000000000203947 */ /* 0x000fea0003800000 */
[----:B---3--:R-:W3:Y:S01]  /*0e20*/  LDS R2, [UR9+0x8] ;  /* 0x00000809ff027984 */ /* 0x008ee20008000800 */
[----:B------:R-:W-:-:S05]  /*0e30*/  IMAD.MOV.U32 R3, RZ, RZ, 0x780 ;  /* 0x00000780ff037424 */ /* 0x000fca00078e00ff */
[----:B---3--:R-:W-:-:S05]  /*0e40*/  LOP3.LUT R2, R2, 0x500, R3, 0xd8, !PT ;  /* 0x0000050002027812 */ /* 0x008fca00078ed803 */
[----:B------:R3:W-:Y:S02]  /*0e50*/  STS [UR9+0x8], R2 ;  /* 0x00000802ff007988 */ /* 0x0007e40008000809 */
.L_x_30:
[----:B------:R-:W-:Y:S05]  /*0e60*/  @P3 BRA `(.L_x_32) ;  /* 0x0000000000283947 */ /* 0x000fea0003800000 */
[----:B---345:R-:W3:Y:S02]  /*0e70*/  LDS R2, [UR9+0x8] ;  /* 0x00000809ff027984 */ /* 0x038ee40008000800 */
[----:B---3--:R-:W-:-:S05]  /*0e80*/  LOP3.LUT R2, R2, 0x1800, RZ, 0xb8, !PT ;  /* 0x0000180002027812 */ /* 0x008fca00078eb8ff */
[----:B------:R4:W-:Y:S02]  /*0e90*/  STS [UR9+0x8], R2 ;  /* 0x00000802ff007988 */ /* 0x0009e40008000809 */
.L_x_31:
[----:B------:R-:W-:Y:S05]  /*0ea0*/  @P3 BREAK.RELIABLE B2 ;  /* 0x0000000000023942 */ /* 0x000fea0003800100 */
[----:B------:R-:W-:Y:S05]  /*0eb0*/  @P3 BRA `(.L_x_33) ;  /* 0x0000000000243947 */ /* 0x000fea0003800000 */
[----:B---34-:R-:W3:Y:S01]  /*0ec0*/  LDS R2, [UR9+0x8] ;  /* 0x00000809ff027984 */ /* 0x018ee20008000800 */
[----:B------:R-:W-:-:S05]  /*0ed0*/  IMAD.MOV.U32 R3, RZ, RZ, 0x6000 ;  /* 0x00006000ff037424 */ /* 0x000fca00078e00ff */
[----:B---3--:R-:W-:-:S04]  /*0ee0*/  LOP3.LUT R2, R2, 0x6000, R3, 0xd8, !PT ;  /* 0x0000600002027812 */ /* 0x008fc800078ed803 */
[----:B------:R-:W-:-:S05]  /*0ef0*/  LOP3.LUT R2, R2, 0x400000, RZ, 0xb8, !PT ;  /* 0x0040000002027812 */ /* 0x000fca00078eb8ff */
[----:B------:R3:W-:Y:S02]  /*0f00*/  STS [UR9+0x8], R2 ;  /* 0x00000802ff007988 */ /* 0x0007e40008000809 */
.L_x_32:
[----:B------:R-:W-:Y:S05]  /*0f10*/  BSYNC.RELIABLE B2 ;  /* 0x0000000000027941 */ /* 0x000fea0003800100 */
.L_x_29:
[----:B---345:R-:W3:Y:S02]  /*0f20*/  @!P3 LDS R2, [UR9+0x8] ;  /* 0x00000809ff02b984 */ /* 0x038ee40008000800 */
[----:B---3--:R-:W-:-:S05]  /*0f30*/  @!P3 LOP3.LUT R2, R2, 0x8000, RZ, 0xb8, !PT ;  /* 0x000080000202b812 */ /* 0x008fca00078eb8ff */
[----:B------:R5:W-:Y:S02]  /*0f40*/  @!P3 STS [UR9+0x8], R2 ;  /* 0x00000802ff00b988 */ /* 0x000be40008000809 */
.L_x_33:
[----:B------:R-:W-:Y:S05]  /*0f50*/  BSYNC.RECONVERGENT B3 ;  /* 0x0000000000037941 */ /* 0x000fea0003800200 */
.L_x_28:
[----:B------:R-:W-:Y:S05]  /*0f60*/  WARPSYNC.ALL ;  /* 0x0000000000007948 */ /* 0x000fea0003800000 */
[----:B------:R-:W-:Y:S01]  /*0f70*/  NOP ;  /* 0x0000000000007918 */ /* 0x000fe20000000000 */
[----:B------:R-:W-:-:S04]  /*0f80*/  UIADD3 UR5, UPT, UPT, UR4, 0x80, URZ ;  /* 0x0000008004057890 */ /* 0x000fc8000fffe0ff */
[----:B------:R-:W-:-:S04]  /*0f90*/  UIADD3 UR42, UP0, UPT, UR5, UR10, URZ ;  /* 0x0000000a052a7290 */ /* 0x000fc8000ff1e0ff */
[----:B------:R-:W-:Y:S01]  /*0fa0*/  ULEA.HI.X.SX32 UR43, UR5, UR11, 0x1, UP0 ;  /* 0x0000000b052b7291 */ /* 0x000fe200080f0eff */
[----:B------:R-:W-:Y:S11]  /*0fb0*/  @P0 BRA `(.L_x_34) ;  /* 0x0000000000300947 */ /* 0x000ff60003800000 */
[----:B---345:R-:W3:Y:S01]  /*0fc0*/  S2R R2, SR_LANEID ;  /* 0x0000000000027919 */ /* 0x038ee20000000000 */
[----:B------:R-:W-:Y:S05]  /*0fd0*/  WARPSYNC.ALL ;  /* 0x0000000000007948 */ /* 0x000fea0003800000 */
[----:B------:R-:W-:Y:S01]  /*0fe0*/  NOP ;  /* 0x0000000000007918 */ /* 0x000fe20000000000 */
[----:B---3--:R-:W-:-:S05]  /*0ff0*/  IMAD.SHL.U32 R6, R2, 0x4, RZ ;  /* 0x0000000402067824 */ /* 0x008fca00078e00ff */
[----:B------:R-:W3:Y:S01]  /*1000*/  LDS R7, [R6+UR9] ;  /* 0x0000000906077984 */ /* 0x000ee20008000800 */
[----:B------:R-:W-:-:S05]  /*1010*/  IADD3 R2, P1, PT, R6, UR42, RZ ;  /* 0x0000002a06027c10 */ /* 0x000fca000ff3e0ff */
[----:B------:R-:W-:-:S05]  /*1020*/  IMAD.X R3, RZ, RZ, UR43, P1 ;  /* 0x0000002bff037e24 */ /* 0x000fca00088e06ff */
[----:B---3--:R3:W4:Y:S01]  /*1030*/  ATOMG.E.EXCH.STRONG.GPU PT, RZ, [R2], R7 ;  /* 0x0000000702ff73a8 */ /* 0x00872200041ee100 */
[----:B------:R-:W-:-:S04]  /*1040*/  DEPBAR {5,4,3,2,1,0} ;  /* 0x0000003f0000791a */ /* 0x000fc80000000000 */
[----:B------:R-:W5:Y:S02]  /*1050*/  CCTL.E.C.LDCU.IV.DEEP [UR42] ;  /* 0x000000002a007540 */ /* 0x000f640009c08000 */
[----:B-----5:R3:W-:Y:S01]  /*1060*/  UTMACCTL.IV [UR42] ;  /* 0x000000002a0079b9 */ /* 0x0207e20008000000 */
[----:B------:R-:W-:Y:S01]  /*1070*/  NOP ;  /* 0x0000000000007918 */ /* 0x000fe20000000000 */
.L_x_34:
[----:B------:R-:W-:Y:S05]  /*1080*/  @P0 BRA `(.L_x_35) ;  /* 0x00000000000c0947 */ /* 0x000fea0003800000 */
[----:B------:R0:W-:Y:S01]  /*1090*/  UTMACMDFLUSH ;  /* 0x00000000000079b7 */ /* 0x0001e20000000000 */
[----:B------:R-:W-:Y:S05]  /*10a0*/  @P0 BRA `(.L_x_35) ;  /* 0x0000000000040947 */ /* 0x000fea0003800000 */
[----:B------:R-:W-:-:S04]  /*10b0*/  DEPBAR.LE SB0, 0x0 ;  /* 0x000080000000791a */ /* 0x000fc80000000000 */
.L_x_35:
[----:B------:R-:W-:Y:S05]  /*10c0*/  WARPSYNC.ALL ;  /* 0x0000000000007948 */ /* 0x000fea0003800000 */
[----:B------:R-:W-:Y:S01]  /*10d0*/  NOP ;  /* 0x0000000000007918 */ /* 0x000fe20000000000 */
[----:B----4-:R-:W-:Y:S06]  /*10e0*/  BAR.SYNC.DEFER_BLOCKING 0x0 ;  /* 0x0000000000007b1d */ /* 0x010fec0000010000 */
[----:B------:R-:W-:Y:S02]  /*10f0*/  BSSY.RECONVERGENT B3, `(.L_x_36) ;  /* 0x000000b000037945 */ /* 0x000fe40003800200 */
[----:B------:R-:W-:Y:S06]  /*1100*/  BAR.SYNC.DEFER_BLOCKING 0x0 ;  /* 0x0000000000007b1d */ /* 0x000fec0000010000 */
[----:B------:R4:W-:Y:S01]  /*1110*/  @!P0 STS [R11], RZ ;  /* 0x000000ff0b008388 */ /* 0x0009e20000000800 */
[----:B------:R-:W-:Y:S01]  /*1120*/  NOP ;  /* 0x0000000000007918 */ /* 0x000fe20000000000 */
[----:B------:R-:W-:Y:S05]  /*1130*/  @P3 BRA `(.L_x_37) ;  /* 0x0000000000183947 */ /* 0x000fea0003800000 */
[----:B---3-5:R-:W3:Y:S01]  /*1140*/  LDS R2, [UR9+0x8] ;  /* 0x00000809ff027984 */ /* 0x028ee20008000800 */
[----:B------:R-:W5:Y:S01]  /*1150*/  LDC.64 R6, c[0x0][0x390] ;  /* 0x0000e400ff067b82 */ /* 0x000f620000000a00 */
[----:B------:R-:W-:Y:S02]  /*1160*/  IMAD.MOV.U32 R3, RZ, RZ, 0x70 ;  /* 0x00000070ff037424 */ /* 0x000fe400078e00ff */
[----:B-----5:R5:W-:Y:S03]  /*1170*/  STS.64 [UR9], R6 ;  /* 0x00000006ff007988 */ /* 0x020be60008000a09 */
[----:B---3--:R-:W-:-:S05]  /*1180*/  LOP3.LUT R2, R2, 0x10, R3, 0xd8, !PT ;  /* 0x0000001002027812 */ /* 0x008fca00078ed803 */
[----:B------:R5:W-:Y:S02]  /*1190*/  STS [UR9+0x8], R2 ;  /* 0x00000802ff007988 */ /* 0x000be40008000809 */
.L_x_37:
[----:B---3--:R-:W-:Y:S05]  /*11a0*/  BSYNC.RECONVERGENT B3 ;  /* 0x0000000000037941 */ /* 0x008fea0003800200 */
.L_x_36:
[----:B------:R-:W-:Y:S04]  /*11b0*/  BSSY.RECONVERGENT B4, `(.L_x_38) ;  /* 0x0000011000047945 */ /* 0x000fe80003800200 */
[----:B------:R-:W-:Y:S04]  /*11c0*/  BSSY.RELIABLE B3, `(.L_x_39) ;  /* 0x000000e000037945 */ /* 0x000fe80003800100 */
[----:B------:R-:W-:Y:S05]  /*11d0*/  @P3 BRA `(.L_x_40) ;  /* 0x0000000000243947 */ /* 0x000fea0003800000 */
[----:B-----5:R-:W3:Y:S01]  /*11e0*/  LDS R2, [UR9+0x34] ;  /* 0x00003409ff027984 */ /* 0x020ee20008000800 */
[----:B------:R-:W-:-:S05]  /*11f0*/  IMAD.MOV.U32 R3, RZ, RZ, 0x3f000000 ;  /* 0x3f000000ff037424 */ /* 0x000fca00078e00ff */
[----:B---3--:R-:W-:-:S05]  /*1200*/  LOP3.LUT R2, R2, 0xff000000, R3, 0xb8, !PT ;  /* 0xff00000002027812 */ /* 0x008fca00078eb803 */
[----:B------:R3:W-:Y:S01]  /*1210*/  STS [UR9+0x34], R2 ;  /* 0x00003402ff007988 */ /* 0x0007e20008000809 */
[----:B------:R-:W-:Y:S05]  /*1220*/  @P3 BRA `(.L_x_41) ;  /* 0x00000000001c3947 */ /* 0x000fea0003800000 */
[----:B---3--:R-:W3:Y:S01]  /*1230*/  LDS R2, [UR9+0x38] ;  /* 0x00003809ff027984 */ /* 0x008ee20008000800 */
[----:B------:R-:W-:-:S05]  /*1240*/  IMAD.MOV.U32 R3, RZ, RZ, 0x7f ;  /* 0x0000007fff037424 */ /* 0x000fca00078e00ff */
[----:B---3--:R-:W-:-:S05]  /*1250*/  LOP3.LUT R2, R2, 0xff, R3, 0xb8, !PT ;  /* 0x000000ff02027812 */ /* 0x008fca00078eb803 */
[----:B------:R3:W-:Y:S02]  /*1260*/  STS [UR9+0x38], R2 ;  /* 0x00003802ff007988 */ /* 0x0007e40008000809 */
.L_x_40:
[----:B------:R-:W-:Y:S05]  /*1270*/  @P3 BREAK.RELIABLE B3 ;  /* 0x0000000000033942 */ /* 0x000fea0003800100 */
[----:B------:R-:W-:Y:S05]  /*1280*/  @P3 BRA `(.L_x_42) ;  /* 0x00000000000c3947 */ /* 0x000fea0003800000 */
[----:B------:R2:W-:Y:S02]  /*1290*/  STS [UR9+0x20], R5 ;  /* 0x00002005ff007988 */ /* 0x0005e40008000809 */
.L_x_41:
[----:B------:R-:W-:Y:S05]  /*12a0*/  BSYNC.RELIABLE B3 ;  /* 0x0000000000037941 */ /* 0x000fea0003800100 */
.L_x_39:
[----:B------:R2:W-:Y:S02]  /*12b0*/  @!P3 STS [UR9+0x24], R4 ;  /* 0x00002404ff00b988 */ /* 0x0005e40008000809 */
.L_x_42:
[----:B------:R-:W-:Y:S05]  /*12c0*/  BSYNC.RECONVERGENT B4 ;  /* 0x0000000000047941 */ /* 0x000fea0003800200 */
.L_x_38:
[----:B------:R-:W-:Y:S05]  /*12d0*/  WARPSYNC.ALL ;  /* 0x0000000000007948 */ /* 0x000fea0003800000 */
[----:B------:R-:W-:Y:S01]  /*12e0*/  NOP ;  /* 0x0000000000007918 */ /* 0x000fe20000000000 */
[----:B------:R-:W-:Y:S04]  /*12f0*/  BSSY.RECONVERGENT B4, `(.L_x_43) ;  /* 0x000000e000047945 */ /* 0x000fe80003800200 */
[----:B------:R-:W-:Y:S05]  /*1300*/  @P3 BRA `(.L_x_44) ;  /* 0x0000000000303947 */ /* 0x000fea0003800000 */
[----:B------:R-:W2:Y:S02]  /*1310*/  LDS R3, [UR9+0x34] ;  /* 0x00003409ff037984 */ /* 0x000ea40008000800 */
[----:B--2---:R-:W2:Y:S02]  /*1320*/  LDC.64 R4, c[0x0][0x3b8] ;  /* 0x0000ee00ff047b82 */ /* 0x004ea40000000a00 */
[----:B---3-5:R-:W3:Y:S01]  /*1330*/  LDS R2, [UR9+0x1c] ;  /* 0x00001c09ff027984 */ /* 0x028ee20008000800 */
[C---:B--2---:R-:W-:Y:S01]  /*1340*/  SHF.L.U64.HI R5, R4.reuse, 0x1, R5 ;  /* 0x0000000104057819 */ /* 0x044fe20000010205 */
[----:B------:R-:W-:-:S03]  /*1350*/  IMAD.SHL.U32 R4, R4, 0x2, RZ ;  /* 0x0000000204047824 */ /* 0x000fc600078e00ff */
[--C-:B------:R-:W-:Y:S02]  /*1360*/  SHF.R.U32.HI R7, RZ, 0x4, R5.reuse ;  /* 0x00000004ff077819 */ /* 0x100fe40000011605 */
[----:B------:R-:W-:-:S05]  /*1370*/  SHF.R.U64 R4, R4, 0x4, R5 ;  /* 0x0000000404047819 */ /* 0x000fca0000001205 */
[----:B------:R2:W-:Y:S01]  /*1380*/  STS [UR9+0xc], R4 ;  /* 0x00000c04ff007988 */ /* 0x0005e20008000809 */
[----:B------:R-:W-:Y:S02]  /*1390*/  LOP3.LUT R3, R3, 0x7, RZ, 0xb8, !PT ;  /* 0x0000000703037812 */ /* 0x000fe400078eb8ff */
[----:B---3--:R-:W-:-:S03]  /*13a0*/  LOP3.LUT R2, R2, 0xf, R7, 0xb8, !PT ;  /* 0x0000000f02027812 */ /* 0x008fc600078eb807 */
[----:B------:R2:W-:Y:S04]  /*13b0*/  STS [UR9+0x34], R3 ;  /* 0x00003403ff007988 */ /* 0x0005e80008000809 */
[----:B------:R2:W-:Y:S02]  /*13c0*/  STS [UR9+0x1c], R2 ;  /* 0x00001c02ff007988 */ /* 0x0005e40008000809 */
.L_x_44:
[----:B------:R-:W-:Y:S05]  /*13d0*/  BSYNC.RECONVERGENT B4 ;  /* 0x0000000000047941 */ /* 0x000fea0003800200 */
.L_x_43:
[----:B------:R-:W-:Y:S04]  /*13e0*/  BSSY.RECONVERGENT B5, `(.L_x_45) ;  /* 0x000001a000057945 */ /* 0x000fe80003800200 */
[----:B------:R-:W-:Y:S04]  /*13f0*/  BSSY.RELIABLE B4, `(.L_x_46) ;  /* 0x0000015000047945 */ /* 0x000fe80003800100 */
[----:B------:R-:W-:Y:S05]  /*1400*/  @P3 BRA `(.L_x_47) ;  /* 0x0000000000203947 */ /* 0x000fea0003800000 */
[----:B--23-5:R-:W2:Y:S02]  /*1410*/  LDS R2, [UR9+0x34] ;  /* 0x00003409ff027984 */ /* 0x02cea40008000800 */
[----:B--2---:R-:W-:-:S05]  /*1420*/  LOP3.LUT R2, R2, 0x38, RZ, 0xb8, !PT ;  /* 0x0000003802027812 */ /* 0x004fca00078eb8ff */
[----:B------:R2:W-:Y:S01]  /*1430*/  STS [UR9+0x34], R2 ;  /* 0x00003402ff007988 */ /* 0x0005e20008000809 */
[----:B------:R-:W-:Y:S05]  /*1440*/  @P3 BRA `(.L_x_48) ;  /* 0x0000000000203947 */ /* 0x000fea0003800000 */
[----:B--2---:R-:W2:Y:S01]  /*1450*/  LDS R2, [UR9+0x8] ;  /* 0x00000809ff027984 */ /* 0x004ea20008000800 */
[----:B------:R-:W-:-:S05]  /*1460*/  IMAD.MOV.U32 R3, RZ, RZ, 0x780 ;  /* 0x00000780ff037424 */ /* 0x000fca00078e00ff */
[----:B--2---:R-:W-:-:S05]  /*1470*/  LOP3.LUT R2, R2, 0x500, R3, 0xd8, !PT ;  /* 0x0000050002027812 */ /* 0x004fca00078ed803 */
[----:B------:R2:W-:Y:S02]  /*1480*/  STS [UR9+0x8], R2 ;  /* 0x00000802ff007988 */ /* 0x0005e40008000809 */
.L_x_47:
[----:B------:R-:W-:Y:S05]  /*1490*/  @P3 BRA `(.L_x_49) ;  /* 0x0000000000283947 */ /* 0x000fea0003800000 */
[----:B--23-5:R-:W2:Y:S02]  /*14a0*/  LDS R2, [UR9+0x8] ;  /* 0x00000809ff027984 */ /* 0x02cea40008000800 */
[----:B--2---:R-:W-:-:S05]  /*14b0*/  LOP3.LUT R2, R2, 0x1800, RZ, 0xb8, !PT ;  /* 0x0000180002027812 */ /* 0x004fca00078eb8ff */
[----:B------:R3:W-:Y:S02]  /*14c0*/  STS [UR9+0x8], R2 ;  /* 0x00000802ff007988 */ /* 0x0007e40008000809 */
.L_x_48:
[----:B------:R-:W-:Y:S05]  /*14d0*/  @P3 BREAK.RELIABLE B4 ;  /* 0x0000000000043942 */ /* 0x000fea0003800100 */
[----:B------:R-:W-:Y:S05]  /*14e0*/  @P3 BRA `(.L_x_50) ;  /* 0x0000000000243947 */ /* 0x000fea0003800000 */
[----:B--23--:R-:W2:Y:S01]  /*14f0*/  LDS R2, [UR9+0x8] ;  /* 0x00000809ff027984 */ /* 0x00cea20008000800 */
[----:B------:R-:W-:-:S05]  /*1500*/  IMAD.MOV.U32 R3, RZ, RZ, 0x6000 ;  /* 0x00006000ff037424 */ /* 0x000fca00078e00ff */
[----:B--2---:R-:W-:-:S04]  /*1510*/  LOP3.LUT R2, R2, 0x6000, R3, 0xd8, !PT ;  /* 0x0000600002027812 */ /* 0x004fc800078ed803 */
[----:B------:R-:W-:-:S05]  /*1520*/  LOP3.LUT R2, R2, 0x400000, RZ, 0xb8, !PT ;  /* 0x0040000002027812 */ /* 0x000fca00078eb8ff */
[----:B------:R2:W-:Y:S02]  /*1530*/  STS [UR9+0x8], R2 ;  /* 0x00000802ff007988 */ /* 0x0005e40008000809 */
.L_x_49:
[----:B------:R-:W-:Y:S05]  /*1540*/  BSYNC.RELIABLE B4 ;  /* 0x0000000000047941 */ /* 0x000fea0003800100 */
.L_x_46:
[----:B--23-5:R-:W2:Y:S02]  /*1550*/  @!P3 LDS R2, [UR9+0x8] ;  /* 0x00000809ff02b984 */ /* 0x02cea40008000800 */
[----:B--2---:R-:W-:-:S05]  /*1560*/  @!P3 LOP3.LUT R2, R2, 0x8000, RZ, 0xb8, !PT ;  /* 0x000080000202b812 */ /* 0x004fca00078eb8ff */
[----:B------:R5:W-:Y:S02]  /*1570*/  @!P3 STS [UR9+0x8], R2 ;  /* 0x00000802ff00b988 */ /* 0x000be40008000809 */
.L_x_50:
[----:B------:R-:W-:Y:S05]  /*1580*/  BSYNC.RECONVERGENT B5 ;  /* 0x0000000000057941 */ /* 0x000fea0003800200 */
.L_x_45:
[----:B------:R-:W-:Y:S05]  /*1590*/  WARPSYNC.ALL ;  /* 0x0000000000007948 */ /* 0x000fea0003800000 */
[----:B------:R-:W-:Y:S01]  /*15a0*/  NOP ;  /* 0x0000000000007918 */ /* 0x000fe20000000000 */
[----:B------:R-:W-:-:S04]  /*15b0*/  UIADD3 UR4, UPT, UPT, UR4, 0x100, URZ ;  /* 0x0000010004047890 */ /* 0x000fc8000fffe0ff */
[----:B------:R-:W-:-:S04]  /*15c0*/  UIADD3 UR10, UP0, UPT, UR4, UR10, URZ ;  /* 0x0000000a040a7290 */ /* 0x000fc8000ff1e0ff */
[----:B------:R-:W-:Y:S01]  /*15d0*/  ULEA.HI.X.SX32 UR11, UR4, UR11, 0x1, UP0 ;  /* 0x0000000b040b7291 */ /* 0x000fe200080f0eff */
[----:B------:R-:W-:Y:S11]  /*15e0*/  @P0 BRA `(.L_x_51) ;  /* 0x0000000000300947 */ /* 0x000ff60003800000 */
[----:B--23-5:R-:W2:Y:S01]  /*15f0*/  S2R R2, SR_LANEID ;  /* 0x0000000000027919 */ /* 0x02cea20000000000 */
[----:B------:R-:W-:Y:S05]  /*1600*/  WARPSYNC.ALL ;  /* 0x0000000000007948 */ /* 0x000fea0003800000 */
[----:B------:R-:W-:Y:S01]  /*1610*/  NOP ;  /* 0x0000000000007918 */ /* 0x000fe20000000000 */
[----:B--2---:R-:W-:-:S05]  /*1620*/  IMAD.SHL.U32 R4, R2, 0x4, RZ ;  /* 0x0000000402047824 */ /* 0x004fca00078e00ff */
[----:B------:R-:W2:Y:S01]  /*1630*/  LDS R5, [R4+UR9] ;  /* 0x0000000904057984 */ /* 0x000ea20008000800 */
[----:B------:R-:W-:-:S05]  /*1640*/  IADD3 R2, P1, PT, R4, UR10, RZ ;  /* 0x0000000a04027c10 */ /* 0x000fca000ff3e0ff */
[----:B------:R-:W-:-:S05]  /*1650*/  IMAD.X R3, RZ, RZ, UR11, P1 ;  /* 0x0000000bff037e24 */ /* 0x000fca00088e06ff */
[----:B--2---:R2:W3:Y:S01]  /*1660*/  ATOMG.E.EXCH.STRONG.GPU PT, RZ, [R2], R5 ;  /* 0x0000000502ff73a8 */ /* 0x0044e200041ee100 */
[----:B------:R-:W-:-:S04]  /*1670*/  DEPBAR {5,4,3,2,1,0} ;  /* 0x0000003f0000791a */ /* 0x000fc80000000000 */
[----:B------:R-:W5:Y:S02]  /*1680*/  CCTL.E.C.LDCU.IV.DEEP [UR10] ;  /* 0x000000000a007540 */ /* 0x000f640009c08000 */
[----:B-----5:R2:W-:Y:S01]  /*1690*/  UTMACCTL.IV [UR10] ;  /* 0x000000000a0079b9 */ /* 0x0205e20008000000 */
[----:B------:R-:W-:Y:S01]  /*16a0*/  NOP ;  /* 0x0000000000007918 */ /* 0x000fe20000000000 */
.L_x_51:
[----:B------:R-:W-:Y:S05]  /*16b0*/  @P0 BRA `(.L_x_52) ;  /* 0x00000000000c0947 */ /* 0x000fea0003800000 */
[----:B------:R0:W-:Y:S01]  /*16c0*/  UTMACMDFLUSH ;  /* 0x00000000000079b7 */ /* 0x0001e20000000000 */
[----:B------:R-:W-:Y:S05]  /*16d0*/  @P0 BRA `(.L_x_52) ;  /* 0x0000000000040947 */ /* 0x000fea0003800000 */
[----:B------:R-:W-:-:S04]  /*16e0*/  DEPBAR.LE SB0, 0x0 ;  /* 0x000080000000791a */ /* 0x000fc80000000000 */
.L_x_52:
[----:B------:R-:W-:Y:S05]  /*16f0*/  WARPSYNC.ALL ;  /* 0x0000000000007948 */ /* 0x000fea0003800000 */
[----:B------:R-:W-:Y:S01]  /*1700*/  NOP ;  /* 0x0000000000007918 */ /* 0x000fe20000000000 */
[----:B---3--:R-:W-:Y:S01]  /*1710*/  BAR.SYNC.DEFER_BLOCKING 0x0 ;  /* 0x0000000000007b1d */ /* 0x008fe20000010000 */
[----:B--2--5:R-:W-:Y:S01]  /*1720*/  SHF.R.U32.HI R2, RZ, 0x5, R0 ;  /* 0x00000005ff027819 */ /* 0x024fe20000011600 */
[----:B------:R-:W-:-:S03]  /*1730*/  USHF.L.U32 UR23, UR23, 0x7, URZ ;  /* 0x0000000717177899 */ /* 0x000fc600080006ff */
[----:B------:R-:W-:Y:S01]  /*1740*/  R2UR UR12, R2 ;  /* 0x00000000020c72ca */ /* 0x000fe200000e0000 */
[----:B------:R-:W-:Y:S01]  /*1750*/  VOTEU.ALL UP0, P3 ;  /* 0x0000000000ff7886 */ /* 0x000fe20001800000 */
[----:B------:R-:W-:Y:S01]  /*1760*/  UMOV UR4, 0x1 ;  /* 0x0000000100047882 */ /* 0x000fe20000000000 */
[----:B------:R-:W-:Y:S01]  /*1770*/  VOTEU.ALL UP1, P3 ;  /* 0x0000000000ff7886 */ /* 0x000fe20001820000 */
[----:B------:R-:W-:Y:S02]  /*1780*/  BSSY.RECONVERGENT B5, `(.L_x_53) ;  /* 0x0000018000057945 */ /* 0x000fe40003800200 */
[----:B------:R-:W-:-:S04]  /*1790*/  @!UP0 UIADD3 UR16, UPT, UPT, -UR4, 0x100000, URZ ;  /* 0x0010000004108890 */ /* 0x000fc8000fffe1ff */
[----:B------:R-:W-:Y:S02]  /*17a0*/  @!UP0 USHF.L.U32 UR17, UR16, 0xb, URZ ;  /* 0x0000000b10118899 */ /* 0x000fe400080006ff */
[----:B------:R-:W-:Y:S02]  /*17b0*/  @!UP0 USHF.L.U32 UR16, UR16, 0x1, URZ ;  /* 0x0000000110108899 */ /* 0x000fe400080006ff */
[----:B------:R-:W-:-:S04]  /*17c0*/  @!UP0 UIADD3 UR4, UPT, UPT, -UR4, 0x100000, URZ ;  /* 0x0010000004048890 */ /* 0x000fc8000fffe1ff */
[----:B------:R-:W-:Y:S02]  /*17d0*/  @!UP0 USHF.L.U32 UR5, UR4, 0xb, URZ ;  /* 0x0000000b04058899 */ /* 0x000fe400080006ff */
[----:B------:R-:W-:Y:S01]  /*17e0*/  @!UP0 USHF.L.U32 UR4, UR4, 0x1, URZ ;  /* 0x0000000104048899 */ /* 0x000fe200080006ff */
[----:B------:R-:W-:Y:S01]  /*17f0*/  VOTEU.ALL UP0, P3 ;  /* 0x0000000000ff7886 */ /* 0x000fe20001800000 */
[----:B------:R-:W2:Y:S04]  /*1800*/  FENCE.VIEW.ASYNC.S ;  /* 0x00000000000073c6 */ /* 0x000ea80000000000 */
[----:B--2---:R2:W3:Y:S06]  /*1810*/  @!UP0 SYNCS.EXCH.64 URZ, [UR9+0x40000], UR16 ;  /* 0x0400001009ff85b2 */ /* 0x0044ec0008000100 */
[----:B------:R2:W3:Y:S02]  /*1820*/  @!UP1 SYNCS.EXCH.64 URZ, [UR9+0x40020], UR4 ;  /* 0x0400200409ff95b2 */ /* 0x0004e40008000100 */
[----:B---3--:R-:W-:Y:S06]  /*1830*/  BAR.SYNC.DEFER_BLOCKING 0x0 ;  /* 0x0000000000007b1d */ /* 0x008fec0000010000 */
[----:B------:R-:W-:Y:S05]  /*1840*/  @P3 BRA `(.L_x_54) ;  /* 0x00000000002c3947 */ /* 0x000fea0003800000 */
[----:B--2---:R-:W-:Y:S02]  /*1850*/  UMOV UR4, 0x1 ;  /* 0x0000000100047882 */ /* 0x004fe40000000000 */
[----:B------:R-:W-:-:S04]  /*1860*/  UIADD3 UR16, UPT, UPT, -UR4, 0x100000, URZ ;  /* 0x0010000004107890 */ /* 0x000fc8000fffe1ff */
[----:B------:R-:W-:Y:S02]  /*1870*/  USHF.L.U32 UR17, UR16, 0xb, URZ ;  /* 0x0000000b10117899 */ /* 0x000fe400080006ff */
[----:B------:R-:W-:Y:S02]  /*1880*/  USHF.L.U32 UR16, UR16, 0x1, URZ ;  /* 0x0000000110107899 */ /* 0x000fe400080006ff */
[----:B------:R-:W-:-:S04]  /*1890*/  UIADD3 UR4, UPT, UPT, -UR4, 0x100000, URZ ;  /* 0x0010000004047890 */ /* 0x000fc8000fffe1ff */
[----:B------:R-:W-:Y:S02]  /*18a0*/  USHF.L.U32 UR5, UR4, 0xb, URZ ;  /* 0x0000000b04057899 */ /* 0x000fe400080006ff */
[----:B------:R-:W-:Y:S01]  /*18b0*/  USHF.L.U32 UR4, UR4, 0x1, URZ ;  /* 0x0000000104047899 */ /* 0x000fe200080006ff */
[----:B------:R-:W2:Y:S03]  /*18c0*/  FENCE.VIEW.ASYNC.S ;  /* 0x00000000000073c6 */ /* 0x000ea60000000000 */
[----:B--2---:R3:W5:Y:S08]  /*18d0*/  SYNCS.EXCH.64 URZ, [UR9+0x40008], UR16 ;  /* 0x0400081009ff75b2 */ /* 0x0047700008000100 */
[----:B------:R3:W2:Y:S02]  /*18e0*/  SYNCS.EXCH.64 URZ, [UR9+0x40028], UR4 ;  /* 0x0400280409ff75b2 */ /* 0x0006a40008000100 */
[----:B---3--:R-:W-:Y:S01]  /*18f0*/  NOP ;  /* 0x0000000000007918 */ /* 0x008fe20000000000 */
.L_x_54:
[----:B--2---:R-:W-:Y:S05]  /*1900*/  BSYNC.RECONVERGENT B5 ;  /* 0x0000000000057941 */ /* 0x004fea0003800200 */
.L_x_53:
[----:B-----5:R-:W-:Y:S06]  /*1910*/  BAR.SYNC.DEFER_BLOCKING 0x0 ;  /* 0x0000000000007b1d */ /* 0x020fec0000010000 */
[----:B------:R-:W-:Y:S04]  /*1920*/  BSSY.RECONVERGENT B5, `(.L_x_55) ;  /* 0x000000d000057945 */ /* 0x000fe80003800200 */
[----:B------:R-:W-:Y:S05]  /*1930*/  @P3 BRA `(.L_x_56) ;  /* 0x00000000002c3947 */ /* 0x000fea0003800000 */
[----:B------:R-:W-:Y:S02]  /*1940*/  UMOV UR4, 0x1 ;  /* 0x0000000100047882 */ /* 0x000fe40000000000 */
[----:B------:R-:W-:-:S04]  /*1950*/  UIADD3 UR16, UPT, UPT, -UR4, 0x100000, URZ ;  /* 0x0010000004107890 */ /* 0x000fc8000fffe1ff */
[----:B------:R-:W-:Y:S02]  /*1960*/  USHF.L.U32 UR17, UR16, 0xb, URZ ;  /* 0x0000000b10117899 */ /* 0x000fe400080006ff */
[----:B------:R-:W-:Y:S02]  /*1970*/  USHF.L.U32 UR16, UR16, 0x1, URZ ;  /* 0x0000000110107899 */ /* 0x000fe400080006ff */
[----:B------:R-:W-:-:S04]  /*1980*/  UIADD3 UR4, UPT, UPT, -UR4, 0x100000, URZ ;  /* 0x0010000004047890 */ /* 0x000fc8000fffe1ff */
[----:B------:R-:W-:Y:S02]  /*1990*/  USHF.L.U32 UR5, UR4, 0xb, URZ ;  /* 0x0000000b04057899 */ /* 0x000fe400080006ff */
[----:B------:R-:W-:Y:S01]  /*19a0*/  USHF.L.U32 UR4, UR4, 0x1, URZ ;  /* 0x0000000104047899 */ /* 0x000fe200080006ff */
[----:B------:R-:W2:Y:S03]  /*19b0*/  FENCE.VIEW.ASYNC.S ;  /* 0x00000000000073c6 */ /* 0x000ea60000000000 */
[----:B--2---:R2:W3:Y:S08]  /*19c0*/  SYNCS.EXCH.64 URZ, [UR9+0x40010], UR16 ;  /* 0x0400101009ff75b2 */ /* 0x0044f00008000100 */
[----:B------:R2:W5:Y:S01]  /*19d0*/  SYNCS.EXCH.64 URZ, [UR9+0x40030], UR4 ;  /* 0x0400300409ff75b2 */ /* 0x0005620008000100 */
[----:B------:R-:W-:Y:S01]  /*19e0*/  NOP ;  /* 0x0000000000007918 */ /* 0x000fe20000000000 */
.L_x_56:
[----:B--2---:R-:W-:Y:S05]  /*19f0*/  BSYNC.RECONVERGENT B5 ;  /* 0x0000000000057941 */ /* 0x004fea0003800200 */
.L_x_55:
[----:B---3-5:R-:W-:Y:S01]  /*1a00*/  BAR.SYNC.DEFER_BLOCKING 0x0 ;  /* 0x0000000000007b1d */ /* 0x028fe20000010000 */
[----:B------:R-:W-:Y:S01]  /*1a10*/  UIADD3 UR13, UPT, UPT, UR9, 0x40020, URZ ;  /* 0x00040020090d7890 */ /* 0x000fe2000fffe0ff */
[----:B------:R-:W-:Y:S01]  /*1a20*/  ISETP.GE.AND P0, PT, R10, 0x1, PT ;  /* 0x000000010a00780c */ /* 0x000fe20003f06270 */
[----:B------:R-:W-:-:S03]  /*1a30*/  USHF.L.U32 UR27, UR14, 0x7, URZ ;  /* 0x000000070e1b7899 */ /* 0x000fc600080006ff */
        /* <DEDUP_REMOVED lines=13> */
.L_x_58:
[----:B--2---:R-:W-:Y:S05]  /*1b10*/  BSYNC.RECONVERGENT B5 ;  /* 0x0000000000057941 */ /* 0x004fea0003800200 */
.L_x_57:
[----:B------:R-:W-:Y:S05]  /*1b20*/  @!P0 BRA `(.L_x_59) ;  /* 0x0000000c00448947 */ /* 0x000fea0003800000 */
[----:B---3-5:R-:W-:Y:S01]  /*1b30*/  BAR.SYNC.DEFER_BLOCKING 0x0 ;  /* 0x0000000000007b1d */ /* 0x028fe20000010000 */
[----:B------:R-:W-:Y:S01]  /*1b40*/  @!P3 IMAD.MOV.U32 R2, RZ, RZ, 0x10000 ;  /* 0x00010000ff02b424 */ /* 0x000fe200078e00ff */
[----:B------:R-:W-:Y:S01]  /*1b50*/  ELECT P1, URZ, PT ;  /* 0x0000000000ff782f */ /* 0x000fe20003820000 */
[----:B------:R-:W-:-:S03]  /*1b60*/  ULOP3.LUT UR4, UR12, 0x1, URZ, 0xc0, !UPT ;  /* 0x000000010c047892 */ /* 0x000fc6000f8ec0ff */
[C---:B------:R-:W-:Y:S02]  /*1b70*/  ISETP.LT.U32.AND P1, PT, R68.reuse, 0x40, P1 ;  /* 0x000000404400780c */ /* 0x040fe40000f21070 */
[----:B------:R-:W-:Y:S01]  /*1b80*/  ELECT P0, URZ, PT ;  /* 0x0000000000ff782f */ /* 0x000fe20003800000 */
[----:B------:R-:W-:Y:S02]  /*1b90*/  ULEA UR24, UR4, UR9, 0xe ;  /* 0x0000000904187291 */ /* 0x000fe4000f8e70ff */
[----:B------:R-:W-:Y:S01]  /*1ba0*/  USHF.L.U32 UR26, UR4, 0x6, URZ ;  /* 0x00000006041a7899 */ /* 0x000fe200080006ff */
[----:B------:R-:W-:-:S06]  /*1bb0*/  ISETP.LT.U32.AND P0, PT, R68, 0x40, P0 ;  /* 0x000000404400780c */ /* 0x000fcc0000701070 */
[----:B------:R-:W-:Y:S01]  /*1bc0*/  UMOV UR22, UR26 ;  /* 0x0000001a00167c82 */ /* 0x000fe20008000000 */
[----:B------:R-:W-:Y:S01]  /*1bd0*/  VOTEU.ANY UP0, P1 ;  /* 0x0000000000ff7886 */ /* 0x000fe20000800100 */
[----:B------:R2:W-:Y:S01]  /*1be0*/  @!P3 SYNCS.ARRIVE.TRANS64 RZ, [UR9+0x40000], R2 ;  /* 0x04000002ffffb9a7 */ /* 0x0005e20008000009 */
[----:B------:R3:W-:Y:S06]  /*1bf0*/  MEMBAR.ALL.CTA ;  /* 0x0000000000007992 */ /* 0x0007ec0000008000 */
[----:B---3--:R-:W3:Y:S01]  /*1c00*/  FENCE.VIEW.ASYNC.S ;  /* 0x00000000000073c6 */ /* 0x008ee20000000000 */
[----:B------:R-:W-:Y:S01]  /*1c10*/  @UP0 UIADD3 UR25, UPT, UPT, UR9, 0x40000, URZ ;  /* 0x0004000009190890 */ /* 0x000fe2000fffe0ff */
[----:B---3--:R-:W-:Y:S01]  /*1c20*/  VOTEU.ANY UP0, P1 ;  /* 0x0000000000ff7886 */ /* 0x008fe20000800100 */
[----:B------:R-:W-:-:S05]  /*1c30*/  VOTEU.ANY UP1, P0 ;  /* 0x0000000000ff7886 */ /* 0x000fca0000020100 */
[----:B------:R-:W-:Y:S02]  /*1c40*/  @UP1 UIADD3 UR20, UPT, UPT, UR24, 0x20000, URZ ;  /* 0x0002000018141890 */ /* 0x000fe4000fffe0ff */
[----:B------:R-:W-:Y:S01]  /*1c50*/  @UP1 UIADD3 UR21, UPT, UPT, UR9, 0x40000, URZ ;  /* 0x0004000009151890 */ /* 0x000fe2000fffe0ff */
[----:B------:R-:W-:Y:S01]  /*1c60*/  VOTEU.ANY UP1, P0 ;  /* 0x0000000000ff7886 */ /* 0x000fe20000020100 */
[----:B------:R-:W-:Y:S06]  /*1c70*/  BAR.SYNC.DEFER_BLOCKING 0x0 ;  /* 0x0000000000007b1d */ /* 0x000fec0000010000 */
[----:B------:R2:W-:Y:S01]  /*1c80*/  @UP0 UTMALDG.2D [UR24], [UR6] ;  /* 0x00000018060005b4 */ /* 0x0005e20008008000 */
[----:B------:R-:W-:Y:S01]  /*1c90*/  UISETP.NE.U32.AND UP0, UPT, UR12, URZ, UPT ;  /* 0x000000ff0c00728c */ /* 0x000fe2000bf05070 */
[----:B------:R-:W-:Y:S06]  /*1ca0*/  BAR.SYNC.DEFER_BLOCKING 0x0 ;  /* 0x0000000000007b1d */ /* 0x000fec0000010000 */
[----:B------:R2:W-:Y:S02]  /*1cb0*/  @UP1 UTMALDG.2D [UR20], [UR42] ;  /* 0x000000142a0015b4 */ /* 0x0005e40008008000 */
[----:B------:R-:W-:Y:S06]  /*1cc0*/  BAR.SYNC.DEFER_BLOCKING 0x0 ;  /* 0x0000000000007b1d */ /* 0x000fec0000010000 */
[----:B------:R-:W3:Y:S02]  /*1cd0*/  SYNCS.PHASECHK.TRANS64.TRYWAIT P0, [UR9+0x40000], RZ ;  /* 0x040000ffff0075a7 */ /* 0x000ee40008001109 */
[----:B--23--:R-:W-:Y:S05]  /*1ce0*/  @!P0 BRA `(.L_x_60) ;  /* 0x0000001400088947 */ /* 0x00cfea0003800000 */
.L_x_78:
[----:B------:R-:W-:Y:S05]  /*1cf0*/  BRA.U UP0, `(.L_x_61) ;  /* 0x0000000100c87547 */ /* 0x000fea000b800000 */
[----:B------:R-:W-:Y:S02]  /*1d00*/  USHF.R.U32.HI UR14, URZ, 0x4, UR9 ;  /* 0x00000004ff0e7899 */ /* 0x000fe40008011609 */
[----:B------:R-:W-:Y:S02]  /*1d10*/  UIADD3 UR15, UPT, UPT, UR9, 0x20000, URZ ;  /* 0x00020000090f7890 */ /* 0x000fe4000fffe0ff */
[----:B------:R-:W-:Y:S02]  /*1d20*/  USGXT.U32 UR14, UR14, 0xe ;  /* 0x0000000e0e0e789a */ /* 0x000fe40008000000 */
[----:B------:R-:W-:Y:S02]  /*1d30*/  USHF.R.U32.HI UR15, URZ, 0x4, UR15 ;  /* 0x00000004ff0f7899 */ /* 0x000fe4000801160f */
[----:B------:R-:W-:Y:S02]  /*1d40*/  UIADD3 UR48, UP0, UPT, UR14, 0x2, URZ ;  /* 0x000000020e307890 */ /* 0x000fe4000ff1e0ff */
[----:B------:R-:W-:Y:S01]  /*1d50*/  USGXT.U32 UR16, UR15, 0xe ;  /* 0x0000000e0f10789a */ /* 0x000fe20008000000 */
[----:B------:R-:W-:Y:S01]  /*1d60*/  UMOV UR4, URZ ;  /* 0x000000ff00047c82 */ /* 0x000fe20008000000 */
[----:B------:R-:W-:Y:S01]  /*1d70*/  UMOV UR5, URZ ;  /* 0x000000ff00057c82 */ /* 0x000fe20008000000 */
[----:B------:R-:W-:-:S02]  /*1d80*/  UIADD3.X UR49, UPT, UPT, UR4, 0x40004040, URZ, UP0, !UPT ;  /* 0x4000404004317890 */ /* 0x000fc400087fe4ff */
[----:B------:R-:W-:Y:S02]  /*1d90*/  UIADD3 UR50, UP0, UPT, UR16, 0x2, URZ ;  /* 0x0000000210327890 */ /* 0x000fe4000ff1e0ff */
[----:B------:R-:W-:Y:S02]  /*1da0*/  UIADD3.64 UR24, UPT, UPT, UR48, 0x4, URZ ;  /* 0x0000000430187897 */ /* 0x000fe4000fffe0ff */
[----:B------:R-:W-:Y:S02]  /*1db0*/  UIADD3.X UR51, UPT, UPT, UR5, 0x40004040, URZ, UP0, !UPT ;  /* 0x4000404005337890 */ /* 0x000fe400087fe4ff */
[----:B------:R-:W-:Y:S02]  /*1dc0*/  UIADD3.64 UR4, UPT, UPT, UR48, 0x2, URZ ;  /* 0x0000000230047897 */ /* 0x000fe4000fffe0ff */
[----:B------:R-:W-:Y:S02]  /*1dd0*/  UIADD3.64 UR20, UPT, UPT, UR50, 0x2, URZ ;  /* 0x0000000232147897 */ /* 0x000fe4000fffe0ff */
[----:B------:R-:W-:-:S02]  /*1de0*/  UIADD3.64 UR28, UPT, UPT, UR50, 0x4, URZ ;  /* 0x00000004321c7897 */ /* 0x000fc4000fffe0ff */
[----:B------:R-:W-:Y:S02]  /*1df0*/  UIADD3.64 UR30, UPT, UPT, UR48, 0x3fe, URZ ;  /* 0x000003fe301e7897 */ /* 0x000fe4000fffe0ff */
[----:B------:R-:W-:Y:S02]  /*1e00*/  UIADD3.64 UR32, UPT, UPT, UR50, 0x3fe, URZ ;  /* 0x000003fe32207897 */ /* 0x000fe4000fffe0ff */
[----:B------:R-:W-:Y:S02]  /*1e10*/  UIADD3.64 UR34, UPT, UPT, UR48, 0x400, URZ ;  /* 0x0000040030227897 */ /* 0x000fe4000fffe0ff */
[----:B------:R-:W-:Y:S02]  /*1e20*/  UIADD3.64 UR36, UPT, UPT, UR50, 0x400, URZ ;  /* 0x0000040032247897 */ /* 0x000fe4000fffe0ff */
[----:B------:R-:W-:Y:S02]  /*1e30*/  UIADD3.64 UR38, UPT, UPT, UR48, 0x402, URZ ;  /* 0x0000040230267897 */ /* 0x000fe4000fffe0ff */
[----:B------:R-:W-:Y:S01]  /*1e40*/  UIADD3.64 UR40, UPT, UPT, UR50, 0x402, URZ ;  /* 0x0000040232287897 */ /* 0x000fe2000fffe0ff */
[----:B------:R-:W-:Y:S01]  /*1e50*/  UMOV UR18, 0x0 ;  /* 0x0000000000127882 */ /* 0x000fe20000000000 */
[----:B------:R-:W-:Y:S01]  /*1e60*/  UMOV UR19, 0x8200490 ;  /* 0x0820049000137882 */ /* 0x000fe20000000000 */
[----:B------:R-:W-:Y:S01]  /*1e70*/  UIADD3.64 UR44, UPT, UPT, UR48, 0x404, URZ ;  /* 0x00000404302c7897 */ /* 0x000fe2000fffe0ff */
[----:B------:R-:W-:Y:S01]  /*1e80*/  UMOV UR15, 0x40004040 ;  /* 0x40004040000f7882 */ /* 0x000fe20000000000 */
[----:B------:R-:W-:Y:S01]  /*1e90*/  UIADD3.64 UR46, UPT, UPT, UR50, 0x404, URZ ;  /* 0x00000404322e7897 */ /* 0x000fe2000fffe0ff */
[----:B------:R-:W-:Y:S01]  /*1ea0*/  UMOV UR17, 0x40004040 ;  /* 0x4000404000117882 */ /* 0x000fe20000000000 */
[----:B------:R-:W-:Y:S01]  /*1eb0*/  UMOV UR52, 0x0 ;  /* 0x0000000000347882 */ /* 0x000fe20000000000 */
[----:B------:R-:W-:Y:S01]  /*1ec0*/  UMOV UR53, 0x8200490 ;  /* 0x0820049000357882 */ /* 0x000fe20000000000 */
[----:B------:R-:W-:Y:S01]  /*1ed0*/  UMOV UR54, 0x0 ;  /* 0x0000000000367882 */ /* 0x000fe20000000000 */
[----:B------:R-:W-:Y:S01]  /*1ee0*/  UMOV UR55, 0x8200490 ;  /* 0x0820049000377882 */ /* 0x000fe20000000000 */
[----:B------:R2:W-:Y:S01]  /*1ef0*/  UTCHMMA gdesc[UR14], gdesc[UR16], tmem[UR8], tmem[UR18], idesc[UR19], !UPT ;  /* 0x00ff12100e0075ea */ /* 0x0005e2000f800008 */
[----:B------:R-:W-:Y:S01]  /*1f00*/  UMOV UR56, 0x0 ;  /* 0x0000000000387882 */ /* 0x000fe20000000000 */
[----:B------:R-:W-:Y:S01]  /*1f10*/  UMOV UR57, 0x8200490 ;  /* 0x0820049000397882 */ /* 0x000fe20000000000 */
[----:B------:R2:W-:Y:S01]  /*1f20*/  UTCHMMA gdesc[UR48], gdesc[UR50], tmem[UR8], tmem[UR52], idesc[UR53], UPT ;  /* 0x00ff3432300075ea */ /* 0x0005e2000b800008 */
        /* <DEDUP_REMOVED lines=12> */
[----:B------:R2:W-:Y:S01]  /*1ff0*/  UTCHMMA gdesc[UR38], gdesc[UR40], tmem[UR8], tmem[UR62], idesc[UR63], UPT ;  /* 0x00ff3e28260075ea */ /* 0x0005e2000b800008 */
[----:B------:R2:W-:Y:S01]  /*2000*/  UTCHMMA gdesc[UR44], gdesc[UR46], tmem[UR8], tmem[UR64], idesc[UR65], UPT ;  /* 0x00ff402e2c0075ea */ /* 0x0005e2000b800008 */
[----:B------:R-:W-:Y:S01]  /*2010*/  NOP ;  /* 0x0000000000007918 */ /* 0x000fe20000000000 */
.L_x_61:
[----:B------:R-:W-:Y:S01]  /*2020*/  ELECT P0, URZ, PT ;  /* 0x0000000000ff782f */ /* 0x000fe20003800000 */
[----:B--2---:R-:W-:Y:S01]  /*2030*/  UMOV UR4, UR13 ;  /* 0x0000000d00047c82 */ /* 0x004fe20008000000 */
[----:B------:R-:W-:Y:S02]  /*2040*/  UMOV UR5, URZ ;  /* 0x000000ff00057c82 */ /* 0x000fe40008000000 */
[----:B------:R-:W-:-:S13]  /*2050*/  ISETP.LT.U32.AND P0, PT, R68, 0x20, P0 ;  /* 0x000000204400780c */ /* 0x000fda0000701070 */
[----:B------:R-:W-:Y:S01]  /*2060*/  VOTEU.ANY UP0, P0 ;  /* 0x0000000000ff7886 */ /* 0x000fe20000000100 */
[----:B------:R-:W-:Y:S01]  /*2070*/  VOTEU.ANY UP1, P0 ;  /* 0x0000000000ff7886 */ /* 0x000fe20000020100 */
[----:B------:R-:W-:-:S03]  /*2080*/  ISETP.GE.U32.AND P0, PT, R10, 0x81, PT ;  /* 0x000000810a00780c */ /* 0x000fc60003f06070 */
[----:B------:R-:W-:Y:S02]  /*2090*/  @UP0 UMOV UR4, UR4 ;  /* 0x0000000400040c82 */ /* 0x000fe40008000000 */
[----:B------:R2:W-:Y:S01]  /*20a0*/  @UP1 UTCBAR [UR4], URZ ;  /* 0x000000ff040013e9 */ /* 0x0005e200080000ff */
[----:B------:R-:W-:Y:S06]  /*20b0*/  BAR.SYNC.DEFER_BLOCKING 0x0 ;  /* 0x0000000000007b1d */ /* 0x000fec0000010000 */
[----:B------:R-:W3:Y:S02]  /*20c0*/  SYNCS.PHASECHK.TRANS64.TRYWAIT P1, [UR9+0x40020], RZ ;  /* 0x040020ffff0075a7 */ /* 0x000ee40008021109 */
[----:B--23--:R-:W-:Y:S05]  /*20d0*/  @!P1 BRA `(.L_x_62) ;  /* 0x0000001000189947 */ /* 0x00cfea0003800000 */
.L_x_79:
[----:B------:R-:W-:Y:S01]  /*20e0*/  IMAD.MOV.U32 R2, RZ, RZ, RZ ;  /* 0x000000ffff027224 */ /* 0x000fe200078e00ff */
[----:B------:R-:W-:Y:S06]  /*20f0*/  @!P0 BRA `(.L_x_59) ;  /* 0x0000000400d08947 */ /* 0x000fec0003800000 */
[----:B------:R-:W2:Y:S01]  /*2100*/  LDCU UR44, c[0x0][0x3a0] ;  /* 0x00007400ff2c77ac */ /* 0x000ea20008000800 */
[----:B------:R-:W-:Y:S01]  /*2110*/  UMOV UR45, 0x80 ;  /* 0x00000080002d7882 */ /* 0x000fe20000000000 */
[----:B------:R-:W-:-:S05]  /*2120*/  UMOV UR13, 0x1 ;  /* 0x00000001000d7882 */ /* 0x000fca0000000000 */
.L_x_66:
[----:B------:R-:W-:Y:S01]  /*2130*/  BAR.SYNC.DEFER_BLOCKING 0x0 ;  /* 0x0000000000007b1d */ /* 0x000fe20000010000 */
[----:B------:R-:W-:Y:S01]  /*2140*/  ULEA UR46, UR13, UR9, 0x3 ;  /* 0x000000090d2e7291 */ /* 0x000fe2000f8e18ff */
[----:B------:R-:W-:Y:S01]  /*2150*/  @!P3 IMAD.MOV.U32 R3, RZ, RZ, 0x10000 ;  /* 0x00010000ff03b424 */ /* 0x000fe200078e00ff */
[----:B------:R-:W-:Y:S01]  /*2160*/  ELECT P1, URZ, PT ;  /* 0x0000000000ff782f */ /* 0x000fe20003820000 */
[----:B------:R-:W-:-:S03]  /*2170*/  ULEA UR4, UR13, UR9, 0xf ;  /* 0x000000090d047291 */ /* 0x000fc6000f8e78ff */
[----:B------:R-:W-:Y:S01]  /*2180*/  ISETP.LT.U32.AND P1, PT, R68, 0x40, P1 ;  /* 0x000000404400780c */ /* 0x000fe20000f21070 */
[----:B------:R-:W-:Y:S01]  /*2190*/  ULOP3.LUT UR26, UR12, 0x1, URZ, 0xc0, !UPT ;  /* 0x000000010c1a7892 */ /* 0x000fe2000f8ec0ff */
[----:B------:R-:W-:-:S03]  /*21a0*/  ELECT P0, URZ, PT ;  /* 0x0000000000ff782f */ /* 0x000fc60003800000 */
[----:B------:R-:W-:Y:S02]  /*21b0*/  ULEA UR24, UR26, UR4, 0xe ;  /* 0x000000041a187291 */ /* 0x000fe4000f8e70ff */
[----:B------:R-:W-:Y:S01]  /*21c0*/  ULEA UR26, UR26, UR45, 0x6 ;  /* 0x0000002d1a1a7291 */ /* 0x000fe2000f8e30ff */
[----:B------:R-:W-:-:S05]  /*21d0*/  ISETP.LT.U32.AND P0, PT, R68, 0x40, P0 ;  /* 0x000000404400780c */ /* 0x000fca0000701070 */
[----:B------:R-:W-:Y:S01]  /*21e0*/  VOTEU.ANY UP0, P1 ;  /* 0x0000000000ff7886 */ /* 0x000fe20000800100 */
[----:B------:R-:W-:Y:S01]  /*21f0*/  UMOV UR22, UR26 ;  /* 0x0000001a00167c82 */ /* 0x000fe20008000000 */
[----:B------:R3:W-:Y:S01]  /*2200*/  @!P3 SYNCS.ARRIVE.TRANS64 RZ, [UR46+0x40000], R3 ;  /* 0x04000003ffffb9a7 */ /* 0x0007e2000800002e */
[----:B------:R5:W-:Y:S06]  /*2210*/  MEMBAR.ALL.CTA ;  /* 0x0000000000007992 */ /* 0x000bec0000008000 */
[----:B-----5:R-:W5:Y:S01]  /*2220*/  FENCE.VIEW.ASYNC.S ;  /* 0x00000000000073c6 */ /* 0x020f620000000000 */
[----:B------:R-:W-:Y:S01]  /*2230*/  @UP0 UIADD3 UR25, UPT, UPT, UR46, 0x40000, URZ ;  /* 0x000400002e190890 */ /* 0x000fe2000fffe0ff */
[----:B-----5:R-:W-:Y:S01]  /*2240*/  VOTEU.ANY UP0, P1 ;  /* 0x0000000000ff7886 */ /* 0x020fe20000800100 */
[----:B------:R-:W-:Y:S01]  /*2250*/  VOTEU.ANY UP1, P0 ;  /* 0x0000000000ff7886 */ /* 0x000fe20000020100 */
[----:B---3--:R-:W-:-:S04]  /*2260*/  IMAD.U32 R3, R2, -0x80000000, RZ ;  /* 0x8000000002037824 */ /* 0x008fc800078e00ff */
        /* <DEDUP_REMOVED lines=9> */
[----:B------:R-:W5:Y:S02]  /*2300*/  SYNCS.PHASECHK.TRANS64.TRYWAIT P0, [UR46+0x40000], R3 ;  /* 0x04000003ff0075a7 */ /* 0x000f64000800112e */
[----:B---3-5:R-:W-:Y:S05]  /*2310*/  @!P0 BRA `(.L_x_63) ;  /* 0x0000000c00948947 */ /* 0x028fea0003800000 */
.L_x_80:
        /* <DEDUP_REMOVED lines=11> */
[----:B------:R-:W-:Y:S02]  /*23d0*/  UIADD3 UR60, UP3, UPT, UR18, 0x2, URZ ;  /* 0x00000002123c7890 */ /* 0x000fe4000ff7e0ff */
[----:B------:R-:W-:Y:S02]  /*23e0*/  UIADD3 UR62, UP4, UPT, UR18, 0x4, URZ ;  /* 0x00000004123e7890 */ /* 0x000fe4000ff9e0ff */
[----:B------:R-:W-:Y:S02]  /*23f0*/  UIADD3.X UR5, UPT, UPT, UR5, 0x40004040, URZ, UP0, !UPT ;  /* 0x4000404005057890 */ /* 0x000fe400087fe4ff */
[----:B------:R-:W-:Y:S02]  /*2400*/  UIADD3 UR64, UP5, UPT, UR18, 0x3fe, URZ ;  /* 0x000003fe12407890 */ /* 0x000fe4000ffbe0ff */
[----:B------:R-:W-:-:S02]  /*2410*/  UIADD3 UR66, UP0, UPT, UR18, 0x400, URZ ;  /* 0x0000040012427890 */ /* 0x000fc4000ff1e0ff */
[----:B------:R-:W-:Y:S02]  /*2420*/  UIADD3 UR68, UP1, UPT, UR18, 0x402, URZ ;  /* 0x0000040212447890 */ /* 0x000fe4000ff3e0ff */
[----:B------:R-:W-:Y:S02]  /*2430*/  UIADD3.X UR61, UPT, UPT, UR19, URZ, URZ, UP3, !UPT ;  /* 0x000000ff133d7290 */ /* 0x000fe40009ffe4ff */
[----:B------:R-:W-:Y:S02]  /*2440*/  UIADD3 UR38, UP2, UPT, UR18, 0x404, URZ ;  /* 0x0000040412267890 */ /* 0x000fe4000ff5e0ff */
[----:B------:R-:W-:Y:S02]  /*2450*/  UIADD3 UR28, UP3, UPT, UR4, 0x2, URZ ;  /* 0x00000002041c7890 */ /* 0x000fe4000ff7e0ff */
[----:B------:R-:W-:Y:S02]  /*2460*/  UIADD3.X UR63, UPT, UPT, UR19, URZ, URZ, UP4, !UPT ;  /* 0x000000ff133f7290 */ /* 0x000fe4000a7fe4ff */
[----:B------:R-:W-:-:S02]  /*2470*/  UIADD3 UR30, UP4, UPT, UR4, 0x4, URZ ;  /* 0x00000004041e7890 */ /* 0x000fc4000ff9e0ff */
[----:B------:R-:W-:Y:S02]  /*2480*/  UIADD3.X UR65, UPT, UPT, UR19, URZ, URZ, UP5, !UPT ;  /* 0x000000ff13417290 */ /* 0x000fe4000affe4ff */
[----:B------:R-:W-:Y:S02]  /*2490*/  UIADD3 UR32, UP5, UPT, UR4, 0x3fe, URZ ;  /* 0x000003fe04207890 */ /* 0x000fe4000ffbe0ff */
[----:B------:R-:W-:Y:S02]  /*24a0*/  UIADD3.X UR67, UPT, UPT, UR19, URZ, URZ, UP0, !UPT ;  /* 0x000000ff13437290 */ /* 0x000fe400087fe4ff */
[----:B------:R-:W-:Y:S02]  /*24b0*/  UIADD3 UR34, UP0, UPT, UR4, 0x400, URZ ;  /* 0x0000040004227890 */ /* 0x000fe4000ff1e0ff */
[----:B------:R-:W-:Y:S02]  /*24c0*/  UIADD3.X UR69, UPT, UPT, UR19, URZ, URZ, UP1, !UPT ;  /* 0x000000ff13457290 */ /* 0x000fe40008ffe4ff */
[----:B------:R-:W-:-:S02]  /*24d0*/  UIADD3 UR36, UP1, UPT, UR4, 0x402, URZ ;  /* 0x0000040204247890 */ /* 0x000fc4000ff3e0ff */
[----:B------:R-:W-:Y:S02]  /*24e0*/  UIADD3.X UR39, UPT, UPT, UR19, URZ, URZ, UP2, !UPT ;  /* 0x000000ff13277290 */ /* 0x000fe400097fe4ff */
[----:B------:R-:W-:Y:S02]  /*24f0*/  UIADD3.X UR29, UPT, UPT, UR5, URZ, URZ, UP3, !UPT ;  /* 0x000000ff051d7290 */ /* 0x000fe40009ffe4ff */
[----:B------:R-:W-:Y:S02]  /*2500*/  UIADD3 UR40, UP2, UPT, UR4, 0x404, URZ ;  /* 0x0000040404287890 */ /* 0x000fe4000ff5e0ff */
[----:B------:R-:W-:Y:S02]  /*2510*/  UIADD3.X UR31, UPT, UPT, UR5, URZ, URZ, UP4, !UPT ;  /* 0x000000ff051f7290 */ /* 0x000fe4000a7fe4ff */
[----:B------:R-:W-:Y:S02]  /*2520*/  UIADD3.X UR33, UPT, UPT, UR5, URZ, URZ, UP5, !UPT ;  /* 0x000000ff05217290 */ /* 0x000fe4000affe4ff */
[----:B------:R-:W-:-:S02]  /*2530*/  UIADD3.X UR35, UPT, UPT, UR5, URZ, URZ, UP0, !UPT ;  /* 0x000000ff05237290 */ /* 0x000fc400087fe4ff */
[----:B------:R-:W-:Y:S01]  /*2540*/  UIADD3.X UR37, UPT, UPT, UR5, URZ, URZ, UP1, !UPT ;  /* 0x000000ff05257290 */ /* 0x000fe20008ffe4ff */
[----:B------:R-:W-:Y:S01]  /*2550*/  UMOV UR14, 0x0 ;  /* 0x00000000000e7882 */ /* 0x000fe20000000000 */
[----:B------:R-:W-:Y:S01]  /*2560*/  UMOV UR15, 0x8200490 ;  /* 0x08200490000f7882 */ /* 0x000fe20000000000 */
[----:B------:R-:W-:Y:S01]  /*2570*/  UMOV UR17, 0x40004040 ;  /* 0x4000404000117882 */ /* 0x000fe20000000000 */
[----:B------:R-:W-:Y:S01]  /*2580*/  UMOV UR25, 0x40004040 ;  /* 0x4000404000197882 */ /* 0x000fe20000000000 */
[----:B------:R-:W-:Y:S01]  /*2590*/  UIADD3.X UR41, UPT, UPT, UR5, URZ, URZ, UP2, !UPT ;  /* 0x000000ff05297290 */ /* 0x000fe200097fe4ff */
[----:B------:R3:W-:Y:S01]  /*25a0*/  UTCHMMA gdesc[UR16], gdesc[UR24], tmem[UR8], tmem[UR14], idesc[UR15], UPT ;  /* 0x00ff0e18100075ea */ /* 0x0007e2000b800008 */
[----:B------:R-:W-:Y:S01]  /*25b0*/  UMOV UR20, 0x0 ;  /* 0x0000000000147882 */ /* 0x000fe20000000000 */
[----:B------:R-:W-:Y:S01]  /*25c0*/  UMOV UR21, 0x8200490 ;  /* 0x0820049000157882 */ /* 0x000fe20000000000 */
[----:B------:R-:W-:Y:S01]  /*25d0*/  UMOV UR48, 0x0 ;  /* 0x0000000000307882 */ /* 0x000fe20000000000 */
[----:B------:R-:W-:Y:S01]  /*25e0*/  UMOV UR49, 0x8200490 ;  /* 0x0820049000317882 */ /* 0x000fe20000000000 */
        /* <DEDUP_REMOVED lines=18> */
.L_x_64:
[----:B------:R-:W-:Y:S01]  /*2710*/  ELECT P0, URZ, PT ;  /* 0x0000000000ff782f */ /* 0x000fe20003800000 */
[----:B---3--:R-:W-:-:S03]  /*2720*/  UIADD3 UR4, UPT, UPT, UR46, 0x40020, URZ ;  /* 0x000400202e047890 */ /* 0x008fc6000fffe0ff */
[----:B------:R-:W-:Y:S01]  /*2730*/  ISETP.LT.U32.AND P0, PT, R68, 0x20, P0 ;  /* 0x000000204400780c */ /* 0x000fe20000701070 */
[----:B------:R-:W-:-:S12]  /*2740*/  UMOV UR5, URZ ;  /* 0x000000ff00057c82 */ /* 0x000fd80008000000 */
[----:B------:R-:W-:Y:S01]  /*2750*/  VOTEU.ANY UP0, P0 ;  /* 0x0000000000ff7886 */ /* 0x000fe20000000100 */
[----:B------:R-:W-:-:S04]  /*2760*/  VOTEU.ANY UP1, P0 ;  /* 0x0000000000ff7886 */ /* 0x000fc80000020100 */
[----:B------:R-:W-:Y:S02]  /*2770*/  @UP0 UMOV UR4, UR4 ;  /* 0x0000000400040c82 */ /* 0x000fe40008000000 */
[----:B------:R3:W-:Y:S01]  /*2780*/  @UP1 UTCBAR [UR4], URZ ;  /* 0x000000ff040013e9 */ /* 0x0007e200080000ff */
[----:B------:R-:W-:Y:S06]  /*2790*/  BAR.SYNC.DEFER_BLOCKING 0x0 ;  /* 0x0000000000007b1d */ /* 0x000fec0000010000 */
[----:B------:R-:W5:Y:S02]  /*27a0*/  SYNCS.PHASECHK.TRANS64.TRYWAIT P0, [UR46+0x40020], R3 ;  /* 0x04002003ff0075a7 */ /* 0x000f64000800112e */
[----:B---3-5:R-:W-:Y:S05]  /*27b0*/  @!P0 BRA `(.L_x_65) ;  /* 0x0000000800788947 */ /* 0x028fea0003800000 */
.L_x_81:
[----:B------:R-:W-:Y:S02]  /*27c0*/  UIADD3 UR13, UPT, UPT, UR13, 0x1, URZ ;  /* 0x000000010d0d7890 */ /* 0x000fe4000fffe0ff */
[----:B------:R-:W-:Y:S02]  /*27d0*/  UIADD3 UR45, UPT, UPT, UR45, 0x80, URZ ;  /* 0x000000802d2d7890 */ /* 0x000fe4000fffe0ff */
[----:B------:R-:W-:-:S04]  /*27e0*/  UISETP.NE.U32.AND UP0, UPT, UR13, 0x4, UPT ;  /* 0x000000040d00788c */ /* 0x000fc8000bf05070 */
[----:B------:R-:W-:Y:S02]  /*27f0*/  USEL UR13, UR13, URZ, UP0 ;  /* 0x000000ff0d0d7287 */ /* 0x000fe40008000000 */
[----:B------:R-:W-:Y:S02]  /*2800*/  USEL UR4, URZ, 0x1, UP0 ;  /* 0x00000001ff047887 */ /* 0x000fe40008000000 */
[----:B--2---:R-:W-:-:S04]  /*2810*/  UISETP.GE.AND UP0, UPT, UR45, UR44, UPT ;  /* 0x0000002c2d00728c */ /* 0x004fc8000bf06270 */
[----:B------:R-:W-:-:S05]  /*2820*/  LOP3.LUT R2, R2, UR4, RZ, 0x3c, !PT ;  /* 0x0000000402027c12 */ /* 0x000fca000f8e3cff */
[----:B------:R-:W-:Y:S05]  /*2830*/  BRA.U !UP0, `(.L_x_66) ;  /* 0xfffffff9083c7547 */ /* 0x000fea000b83ffff */
.L_x_59:
[----:B---3-5:R-:W-:Y:S06]  /*2840*/  BAR.SYNC.DEFER_BLOCKING 0x0 ;  /* 0x0000000000007b1d */ /* 0x028fec0000010000 */
[----:B------:R-:W-:Y:S04]  /*2850*/  BSSY.RECONVERGENT B5, `(.L_x_67) ;  /* 0x0000004000057945 */ /* 0x000fe80003800200 */
[----:B------:R-:W-:Y:S05]  /*2860*/  @P3 BRA `(.L_x_68) ;  /* 0x0000000000083947 */ /* 0x000fea0003800000 */
[----:B------:R-:W2:Y:S02]  /*2870*/  SYNCS.CCTL.IV [UR9+0x40000] ;  /* 0x04000000ff0079b1 */ /* 0x000ea40008000009 */
[----:B--2---:R-:W2:Y:S02]  /*2880*/  SYNCS.CCTL.IV [UR9+0x40020] ;  /* 0x04002000ff0079b1 */ /* 0x004ea40008000009 */
.L_x_68:
[----:B------:R-:W-:Y:S05]  /*2890*/  BSYNC.RECONVERGENT B5 ;  /* 0x0000000000057941 */ /* 0x000fea0003800200 */
.L_x_67:
[----:B--2---:R-:W-:Y:S06]  /*28a0*/  BAR.SYNC.DEFER_BLOCKING 0x0 ;  /* 0x0000000000007b1d */ /* 0x004fec0000010000 */
[----:B------:R-:W-:Y:S04]  /*28b0*/  BSSY.RECONVERGENT B5, `(.L_x_69) ;  /* 0x0000004000057945 */ /* 0x000fe80003800200 */
[----:B------:R-:W-:Y:S05]  /*28c0*/  @P3 BRA `(.L_x_70) ;  /* 0x0000000000083947 */ /* 0x000fea0003800000 */
[----:B------:R-:W2:Y:S02]  /*28d0*/  SYNCS.CCTL.IV [UR9+0x40008] ;  /* 0x04000800ff0079b1 */ /* 0x000ea40008000009 */
[----:B--2---:R-:W2:Y:S02]  /*28e0*/  SYNCS.CCTL.IV [UR9+0x40028] ;  /* 0x04002800ff0079b1 */ /* 0x004ea40008000009 */
.L_x_70:
[----:B------:R-:W-:Y:S05]  /*28f0*/  BSYNC.RECONVERGENT B5 ;  /* 0x0000000000057941 */ /* 0x000fea0003800200 */
.L_x_69:
[----:B--2---:R-:W-:Y:S06]  /*2900*/  BAR.SYNC.DEFER_BLOCKING 0x0 ;  /* 0x0000000000007b1d */ /* 0x004fec0000010000 */
[----:B------:R-:W-:Y:S04]  /*2910*/  BSSY.RECONVERGENT B5, `(.L_x_71) ;  /* 0x0000004000057945 */ /* 0x000fe80003800200 */
[----:B------:R-:W-:Y:S05]  /*2920*/  @P3 BRA `(.L_x_72) ;  /* 0x0000000000083947 */ /* 0x000fea0003800000 */
[----:B------:R-:W2:Y:S02]  /*2930*/  SYNCS.CCTL.IV [UR9+0x40010] ;  /* 0x04001000ff0079b1 */ /* 0x000ea40008000009 */
[----:B--2---:R-:W2:Y:S02]  /*2940*/  SYNCS.CCTL.IV [UR9+0x40030] ;  /* 0x04003000ff0079b1 */ /* 0x004ea40008000009 */
.L_x_72:
[----:B------:R-:W-:Y:S05]  /*2950*/  BSYNC.RECONVERGENT B5 ;  /* 0x0000000000057941 */ /* 0x000fea0003800200 */
.L_x_71:
[----:B--2---:R-:W-:Y:S06]  /*2960*/  BAR.SYNC.DEFER_BLOCKING 0x0 ;  /* 0x0000000000007b1d */ /* 0x004fec0000010000 */
[----:B------:R-:W-:Y:S04]  /*2970*/  BSSY.RECONVERGENT B5, `(.L_x_73) ;  /* 0x0000004000057945 */ /* 0x000fe80003800200 */
[----:B------:R-:W-:Y:S05]  /*2980*/  @P3 BRA `(.L_x_74) ;  /* 0x0000000000083947 */ /* 0x000fea0003800000 */
[----:B------:R-:W2:Y:S02]  /*2990*/  SYNCS.CCTL.IV [UR9+0x40018] ;  /* 0x04001800ff0079b1 */ /* 0x000ea40008000009 */
[----:B--2---:R-:W2:Y:S02]  /*29a0*/  SYNCS.CCTL.IV [UR9+0x40038] ;  /* 0x04003800ff0079b1 */ /* 0x004ea40008000009 */
.L_x_74:
[----:B------:R-:W-:Y:S05]  /*29b0*/  BSYNC.RECONVERGENT B5 ;  /* 0x0000000000057941 */ /* 0x000fea0003800200 */
.L_x_73:
[----:B------:R-:W-:Y:S01]  /*29c0*/  USHF.L.U32 UR4, UR12, 0x15, URZ ;  /* 0x000000150c047899 */ /* 0x000fe200080006ff */
[C---:B------:R-:W-:Y:S01]  /*29d0*/  IMAD.SHL.U32 R2, R0.reuse, 0x80, RZ ;  /* 0x0000008000027824 */ /* 0x040fe200078e00ff */
[----:B------:R-:W-:Y:S01]  /*29e0*/  USHF.L.U32 UR5, UR12, 0x4, URZ ;  /* 0x000000040c057899 */ /* 0x000fe200080006ff */
[----:B------:R-:W-:Y:S01]  /*29f0*/  IMAD.SHL.U32 R3, R0, 0x10, RZ ;  /* 0x0000001000037824 */ /* 0x000fe200078e00ff */
[----:B------:R-:W-:Y:S02]  /*2a00*/  ULOP3.LUT UR4, UR4, 0x600000, URZ, 0xc0, !UPT ;  /* 0x0060000004047892 */ /* 0x000fe4000f8ec0ff */
[----:B------:R-:W-:Y:S01]  /*2a10*/  ULOP3.LUT UR5, UR5, 0x40, URZ, 0xc0, !UPT ;  /* 0x0000004005057892 */ /* 0x000fe2000f8ec0ff */
[----:B------:R-:W-:Y:S02]  /*2a20*/  LOP3.LUT R2, R2, 0x7f80, RZ, 0xc0, !PT ;  /* 0x00007f8002027812 */ /* 0x000fe400078ec0ff */
[----:B------:R-:W-:Y:S01]  /*2a30*/  ELECT P0, URZ, PT ;  /* 0x0000000000ff782f */ /* 0x000fe20003800000 */
[----:B------:R-:W-:Y:S01]  /*2a40*/  UIADD3 UR4, UPT, UPT, UR5, UR4, UR8 ;  /* 0x0000000405047290 */ /* 0x000fe2000fffe008 */
[----:B------:R-:W-:Y:S01]  /*2a50*/  LOP3.LUT R2, R2, 0x70, R3, 0xf8, !PT ;  /* 0x0000007002027812 */ /* 0x000fe200078ef803 */
[----:B------:R-:W-:Y:S01]  /*2a60*/  ULOP3.LUT UR12, UR12, 0x1, URZ, 0xc0, !UPT ;  /* 0x000000010c0c7892 */ /* 0x000fe2000f8ec0ff */
[----:B------:R-:W-:Y:S01]  /*2a70*/  ISETP.LT.U32.AND P0, PT, R68, 0x40, P0 ;  /* 0x000000404400780c */ /* 0x000fe20000701070 */
[----:B------:R-:W-:Y:S01]  /*2a80*/  UMOV UR14, UR27 ;  /* 0x0000001b000e7c82 */ /* 0x000fe20008000000 */
[C---:B------:R-:W-:Y:S01]  /*2a90*/  LOP3.LUT R0, R2.reuse, 0x10, RZ, 0x3c, !PT ;  /* 0x0000001002007812 */ /* 0x040fe200078e3cff */
[----:B------:R-:W-:Y:S01]  /*2aa0*/  ULEA UR13, UR12, UR23, 0x6 ;  /* 0x000000170c0d7291 */ /* 0x000fe2000f8e30ff */
[----:B------:R-:W-:Y:S01]  /*2ab0*/  LOP3.LUT R3, R2, 0x20, RZ, 0x3c, !PT ;  /* 0x0000002002037812 */ /* 0x000fe200078e3cff */
[----:B------:R-:W-:Y:S01]  /*2ac0*/  ULEA UR12, UR12, UR9, 0xe ;  /* 0x000000090c0c7291 */ /* 0x000fe2000f8e70ff */
[----:B----4-:R-:W3:Y:S01]  /*2ad0*/  LDTM.x64 R4, tmem[UR4] ;  /* 0x00000004000479ee */ /* 0x010ee20008340000 */
[----:B------:R-:W-:-:S06]  /*2ae0*/  NOP ;  /* 0x0000000000007918 */ /* 0x000fcc0000000000 */
[----:B---3--:R-:W-:Y:S01]  /*2af0*/  VOTEU.ANY UP1, P0 ;  /* 0x0000000000ff7886 */ /* 0x008fe20000020100 */
[----:B------:R-:W-:Y:S01]  /*2b00*/  VOTEU.ANY UP0, P0 ;  /* 0x0000000000ff7886 */ /* 0x000fe20000000100 */
[----:B------:R-:W-:Y:S02]  /*2b10*/  F2FP.BF16.F32.PACK_AB R4, R5, R4 ;  /* 0x000000040504723e */ /* 0x000fe400000010ff */
[----:B------:R-:W-:Y:S02]  /*2b20*/  F2FP.BF16.F32.PACK_AB R5, R7, R6 ;  /* 0x000000060705723e */ /* 0x000fe400000010ff */
[----:B------:R-:W-:Y:S02]  /*2b30*/  F2FP.BF16.F32.PACK_AB R12, R13, R12 ;  /* 0x0000000c0d0c723e */ /* 0x000fe400000010ff */
[----:B------:R-:W-:Y:S02]  /*2b40*/  F2FP.BF16.F32.PACK_AB R6, R9, R8 ;  /* 0x000000080906723e */ /* 0x000fe400000010ff */
[----:B------:R-:W-:-:S02]  /*2b50*/  F2FP.BF16.F32.PACK_AB R7, R11, R10 ;  /* 0x0000000a0b07723e */ /* 0x000fc400000010ff */
[----:B------:R-:W-:Y:S02]  /*2b60*/  F2FP.BF16.F32.PACK_AB R13, R15, R14 ;  /* 0x0000000e0f0d723e */ /* 0x000fe400000010ff */
[----:B------:R-:W-:Y:S01]  /*2b70*/  F2FP.BF16.F32.PACK_AB R20, R21, R20 ;  /* 0x000000141514723e */ /* 0x000fe200000010ff */
[----:B--2---:R2:W-:Y:S01]  /*2b80*/  STS.128 [R2+UR9], R4 ;  /* 0x0000000402007988 */ /* 0x0045e20008000c09 */
[----:B------:R-:W-:Y:S02]  /*2b90*/  F2FP.BF16.F32.PACK_AB R14, R17, R16 ;  /* 0x00000010110e723e */ /* 0x000fe400000010ff */
[----:B------:R-:W-:Y:S02]  /*2ba0*/  F2FP.BF16.F32.PACK_AB R15, R19, R18 ;  /* 0x00000012130f723e */ /* 0x000fe400000010ff */
[----:B------:R-:W-:Y:S02]  /*2bb0*/  F2FP.BF16.F32.PACK_AB R21, R23, R22 ;  /* 0x000000161715723e */ /* 0x000fe400000010ff */
[----:B------:R-:W-:Y:S01]  /*2bc0*/  F2FP.BF16.F32.PACK_AB R28, R29, R28 ;  /* 0x0000001c1d1c723e */ /* 0x000fe200000010ff */
[----:B------:R2:W-:Y:S01]  /*2bd0*/  STS.128 [R0+UR9], R12 ;  /* 0x0000000c00007988 */ /* 0x0005e20008000c09 */
[----:B------:R-:W-:-:S02]  /*2be0*/  F2FP.BF16.F32.PACK_AB R22, R25, R24 ;  /* 0x000000181916723e */ /* 0x000fc400000010ff */
[----:B------:R-:W-:Y:S02]  /*2bf0*/  F2FP.BF16.F32.PACK_AB R23, R27, R26 ;  /* 0x0000001a1b17723e */ /* 0x000fe400000010ff */
[----:B------:R-:W-:Y:S02]  /*2c00*/  F2FP.BF16.F32.PACK_AB R29, R31, R30 ;  /* 0x0000001e1f1d723e */ /* 0x000fe400000010ff */
[----:B------:R-:W-:Y:S01]  /*2c10*/  F2FP.BF16.F32.PACK_AB R36, R37, R36 ;  /* 0x000000242524723e */ /* 0x000fe200000010ff */
[----:B------:R2:W-:Y:S01]  /*2c20*/  STS.128 [R3+UR9], R20 ;  /* 0x0000001403007988 */ /* 0x0005e20008000c09 */
[----:B------:R-:W-:Y:S02]  /*2c30*/  F2FP.BF16.F32.PACK_AB R30, R33, R32 ;  /* 0x00000020211e723e */ /* 0x000fe400000010ff */
[----:B------:R-:W-:Y:S02]  /*2c40*/  F2FP.BF16.F32.PACK_AB R31, R35, R34 ;  /* 0x00000022231f723e */ /* 0x000fe400000010ff */
[----:B------:R-:W-:-:S02]  /*2c50*/  F2FP.BF16.F32.PACK_AB R37, R39, R38 ;  /* 0x000000262725723e */ /* 0x000fc400000010ff */
[----:B------:R-:W-:Y:S02]  /*2c60*/  F2FP.BF16.F32.PACK_AB R44, R45, R44 ;  /* 0x0000002c2d2c723e */ /* 0x000fe400000010ff */
[----:B------:R-:W-:Y:S02]  /*2c70*/  LOP3.LUT R8, R2, 0x30, RZ, 0x3c, !PT ;  /* 0x0000003002087812 */ /* 0x000fe400078e3cff */
[----:B------:R-:W-:Y:S02]  /*2c80*/  F2FP.BF16.F32.PACK_AB R38, R41, R40 ;  /* 0x000000282926723e */ /* 0x000fe400000010ff */
[----:B------:R-:W-:Y:S01]  /*2c90*/  F2FP.BF16.F32.PACK_AB R39, R43, R42 ;  /* 0x0000002a2b27723e */ /* 0x000fe200000010ff */
[----:B------:R2:W-:Y:S01]  /*2ca0*/  STS.128 [R8+UR9], R28 ;  /* 0x0000001c08007988 */ /* 0x0005e20008000c09 */
[----:B------:R-:W-:Y:S02]  /*2cb0*/  F2FP.BF16.F32.PACK_AB R45, R47, R46 ;  /* 0x0000002e2f2d723e */ /* 0x000fe400000010ff */
[----:B------:R-:W-:-:S02]  /*2cc0*/  F2FP.BF16.F32.PACK_AB R52, R53, R52 ;  /* 0x000000343534723e */ /* 0x000fc400000010ff */
[C---:B------:R-:W-:Y:S02]  /*2cd0*/  LOP3.LUT R9, R2.reuse, 0x40, RZ, 0x3c, !PT ;  /* 0x0000004002097812 */ /* 0x040fe400078e3cff */
[----:B------:R-:W-:Y:S02]  /*2ce0*/  F2FP.BF16.F32.PACK_AB R46, R49, R48 ;  /* 0x00000030312e723e */ /* 0x000fe400000010ff */
[----:B------:R-:W-:Y:S01]  /*2cf0*/  F2FP.BF16.F32.PACK_AB R47, R51, R50 ;  /* 0x00000032332f723e */ /* 0x000fe200000010ff */
[----:B------:R2:W-:Y:S01]  /*2d00*/  STS.128 [R9+UR9], R36 ;  /* 0x0000002409007988 */ /* 0x0005e20008000c09 */
[----:B------:R-:W-:Y:S02]  /*2d10*/  F2FP.BF16.F32.PACK_AB R53, R55, R54 ;  /* 0x000000363735723e */ /* 0x000fe400000010ff */
[----:B------:R-:W-:Y:S02]  /*2d20*/  F2FP.BF16.F32.PACK_AB R60, R61, R60 ;  /* 0x0000003c3d3c723e */ /* 0x000fe400000010ff */
[----:B------:R-:W-:-:S02]  /*2d30*/  LOP3.LUT R10, R2, 0x50, RZ, 0x3c, !PT ;  /* 0x00000050020a7812 */ /* 0x000fc400078e3cff */
[----:B------:R-:W-:Y:S02]  /*2d40*/  F2FP.BF16.F32.PACK_AB R54, R57, R56 ;  /* 0x000000383936723e */ /* 0x000fe400000010ff */
[----:B------:R-:W-:Y:S01]  /*2d50*/  F2FP.BF16.F32.PACK_AB R55, R59, R58 ;  /* 0x0000003a3b37723e */ /* 0x000fe200000010ff */
[----:B------:R2:W-:Y:S01]  /*2d60*/  STS.128 [R10+UR9], R44 ;  /* 0x0000002c0a007988 */ /* 0x0005e20008000c09 */
[----:B------:R-:W-:Y:S02]  /*2d70*/  F2FP.BF16.F32.PACK_AB R61, R63, R62 ;  /* 0x0000003e3f3d723e */ /* 0x000fe400000010ff */
[C---:B------:R-:W-:Y:S02]  /*2d80*/  LOP3.LUT R11, R2.reuse, 0x60, RZ, 0x3c, !PT ;  /* 0x00000060020b7812 */ /* 0x040fe400078e3cff */
[----:B------:R-:W-:Y:S02]  /*2d90*/  F2FP.BF16.F32.PACK_AB R62, R65, R64 ;  /* 0x00000040413e723e */ /* 0x000fe400000010ff */
[----:B------:R-:W-:Y:S01]  /*2da0*/  F2FP.BF16.F32.PACK_AB R63, R67, R66 ;  /* 0x00000042433f723e */ /* 0x000fe200000010ff */
[----:B------:R2:W-:Y:S01]  /*2db0*/  STS.128 [R11+UR9], R52 ;  /* 0x000000340b007988 */ /* 0x0005e20008000c09 */
[----:B------:R-:W-:-:S05]  /*2dc0*/  LOP3.LUT R16, R2, 0x70, RZ, 0x3c, !PT ;  /* 0x0000007002107812 */ /* 0x000fca00078e3cff */
[----:B------:R2:W-:Y:S01]  /*2dd0*/  STS.128 [R16+UR9], R60 ;  /* 0x0000003c10007988 */ /* 0x0005e20008000c09 */
[----:B------:R3:W-:Y:S06]  /*2de0*/  MEMBAR.ALL.CTA ;  /* 0x0000000000007992 */ /* 0x0007ec0000008000 */
[----:B---3--:R-:W3:Y:S02]  /*2df0*/  FENCE.VIEW.ASYNC.S ;  /* 0x00000000000073c6 */ /* 0x008ee40000000000 */
[----:B---3--:R-:W-:Y:S06]  /*2e00*/  BAR.SYNC.DEFER_BLOCKING 0x0 ;  /* 0x0000000000007b1d */ /* 0x008fec0000010000 */
[----:B------:R2:W-:Y:S01]  /*2e10*/  @UP1 UTMASTG.2D [UR12], [UR10] ;  /* 0x0000000c0a0013b5 */ /* 0x0005e20008008000 */
[----:B------:R0:W-:Y:S01]  /*2e20*/  UTMACMDFLUSH ;  /* 0x00000000000079b7 */ /* 0x0001e20000000000 */
[----:B------:R-:W-:-:S04]  /*2e30*/  DEPBAR.LE SB0, 0x0 ;  /* 0x000080000000791a */ /* 0x000fc80000000000 */
[----:B------:R-:W-:Y:S08]  /*2e40*/  BAR.SYNC.DEFER_BLOCKING 0x0 ;  /* 0x0000000000007b1d */ /* 0x000ff00000010000 */
[----:B------:R-:W-:Y:S06]  /*2e50*/  BAR.SYNC.DEFER_BLOCKING 0x0 ;  /* 0x0000000000007b1d */ /* 0x000fec0000010000 */
[----:B--2---:R-:W-:Y:S05]  /*2e60*/  @P2 BRA `(.L_x_75) ;  /* 0x0000000000a02947 */ /* 0x004fea0003800000 */
[----:B------:R-:W2:Y:S01]  /*2e70*/  S2UR UR5, SR_CgaCtaId ;  /* 0x00000000000579c3 */ /* 0x000ea20000008800 */
[----:B------:R-:W-:Y:S01]  /*2e80*/  NOP ;  /* 0x0000000000007918 */ /* 0x000fe20000000000 */
[----:B------:R-:W-:Y:S01]  /*2e90*/  UMOV UR4, 0x50 ;  /* 0x0000005000047882 */ /* 0x000fe20000000000 */
[----:B------:R-:W-:Y:S02]  /*2ea0*/  IMAD.U32 R0, RZ, RZ, UR8 ;  /* 0x00000008ff007e24 */ /* 0x000fe4000f8e00ff */
[----:B------:R-:W-:Y:S02]  /*2eb0*/  IMAD.MOV.U32 R3, RZ, RZ, 0xf ;  /* 0x0000000fff037424 */ /* 0x000fe400078e00ff */
[----:B------:R-:W-:Y:S01]  /*2ec0*/  IMAD.MOV.U32 R7, RZ, RZ, 0x1 ;  /* 0x00000001ff077424 */ /* 0x000fe200078e00ff */
[----:B------:R-:W-:-:S04]  /*2ed0*/  LOP3.LUT R0, R0, 0xffff, RZ, 0xc0, !PT ;  /* 0x0000ffff00007812 */ /* 0x000fc800078ec0ff */
[----:B------:R-:W-:-:S05]  /*2ee0*/  SHF.R.U32.HI R0, RZ, 0x5, R0 ;  /* 0x00000005ff007819 */ /* 0x000fca0000011600 */
[----:B------:R-:W-:Y:S01]  /*2ef0*/  VIADD R2, R0, 0x10 ;  /* 0x0000001000027836 */ /* 0x000fe20000000000 */
[----:B------:R-:W-:Y:S01]  /*2f00*/  SHF.L.U32 R0, R3, R0, RZ ;  /* 0x0000000003007219 */ /* 0x000fe200000006ff */
[----:B--2---:R-:W-:-:S03]  /*2f10*/  ULEA UR6, UR5, UR4, 0x18 ;  /* 0x0000000405067291 */ /* 0x004fc6000f8ec0ff */
[----:B------:R-:W-:-:S04]  /*2f20*/  SHF.L.U32 R3, R7, R2, RZ ;  /* 0x0000000207037219 */ /* 0x000fc800000006ff */
[----:B------:R-:W-:Y:S02]  /*2f30*/  LOP3.LUT R0, R3, R0, RZ, 0xfc, !PT ;  /* 0x0000000003007212 */ /* 0x000fe400078efcff */
[----:B------:R-:W2:Y:S02]  /*2f40*/  LDS R5, [UR6] ;  /* 0x00000006ff057984 */ /* 0x000ea40008000800 */
[C---:B------:R-:W-:Y:S02]  /*2f50*/  LOP3.LUT R2, R0.reuse, 0xffff, RZ, 0xc0, !PT ;  /* 0x0000ffff00027812 */ /* 0x040fe400078ec0ff */
[----:B--2---:R-:W-:-:S04]  /*2f60*/  LOP3.LUT R3, R0, 0xffff, R5, 0x80, !PT ;  /* 0x0000ffff00037812 */ /* 0x004fc800078e8005 */
[----:B------:R-:W-:-:S13]  /*2f70*/  ISETP.NE.AND P0, PT, R3, R2, PT ;  /* 0x000000020300720c */ /* 0x000fda0003f05270 */
[----:B------:R-:W-:Y:S05]  /*2f80*/  @P0 BRA `(.L_x_76) ;  /* 0x0000000000500947 */ /* 0x000fea0003800000 */
[----:B------:R-:W-:Y:S02]  /*2f90*/  SHF.R.U32.HI R5, RZ, 0x10, R5 ;  /* 0x00000010ff057819 */ /* 0x000fe40000011605 */
[----:B------:R-:W-:-:S04]  /*2fa0*/  SHF.R.U32.HI R2, RZ, 0x10, R0 ;  /* 0x00000010ff027819 */ /* 0x000fc80000011600 */
[----:B------:R-:W-:-:S04]  /*2fb0*/  LOP3.LUT R5, R5, R2, RZ, 0xc0, !PT ;  /* 0x0000000205057212 */ /* 0x000fc800078ec0ff */
[----:B------:R-:W-:-:S13]  /*2fc0*/  ISETP.NE.AND P0, PT, R5, R2, PT ;  /* 0x000000020500720c */ /* 0x000fda0003f05270 */
[----:B------:R-:W-:Y:S05]  /*2fd0*/  @P0 BRA `(.L_x_77) ;  /* 0x0000000000300947 */ /* 0x000fea0003800000 */
[----:B------:R-:W-:Y:S01]  /*2fe0*/  R2UR UR4, R0 ;  /* 0x00000000000472ca */ /* 0x000fe200000e0000 */
[----:B------:R-:W-:Y:S01]  /*2ff0*/  VOTEU.ANY UR5, UPT, PT ;  /* 0x0000000000057886 */ /* 0x000fe200038e0100 */
[----:B------:R-:W2:Y:S01]  /*3000*/  S2R R0, SR_LANEID ;  /* 0x0000000000007919 */ /* 0x000ea20000000000 */
[----:B------:R-:W-:-:S10]  /*3010*/  UFLO.U32 UR5, UR5 ;  /* 0x00000005000572bd */ /* 0x000fd400080e0000 */
[----:B------:R-:W-:-:S06]  /*3020*/  ULOP3.LUT UR4, URZ, UR4, URZ, 0x33, !UPT ;  /* 0x00000004ff047292 */ /* 0x000fcc000f8e33ff */
[----:B------:R-:W-:-:S04]  /*3030*/  IMAD.U32 R2, RZ, RZ, UR4 ;  /* 0x00000004ff027e24 */ /* 0x000fc8000f8e00ff */
[----:B------:R-:W3:Y:S02]  /*3040*/  REDUX UR7, R2 ;  /* 0x00000000020773c4 */ /* 0x000ee40000000000 */
[----:B------:R4:W-:Y:S01]  /*3050*/  UTCATOMSWS.AND URZ, UR4 ;  /* 0x0000000400ff79e3 */ /* 0x0009e20008000000 */
[----:B--2---:R-:W-:Y:S01]  /*3060*/  ISETP.EQ.U32.AND P0, PT, R0, UR5, PT ;  /* 0x0000000500007c0c */ /* 0x004fe2000bf02070 */
[----:B---3--:R-:W-:-:S12]  /*3070*/  IMAD.U32 R0, RZ, RZ, UR7 ;  /* 0x00000007ff007e24 */ /* 0x008fd8000f8e00ff */
[----:B------:R4:W-:Y:S01]  /*3080*/  @P0 ATOMS.AND RZ, [UR6], R0 ;  /* 0x00000000ffff098c */ /* 0x0009e2000a800006 */
[----:B------:R-:W-:Y:S05]  /*3090*/  BRA `(.L_x_75) ;  /* 0x0000000000147947 */ /* 0x000fea0003800000 */
.L_x_77:
[----:B------:R-:W-:-:S07]  /*30a0*/  MOV R2, 0x30c0 ;  /* 0x000030c000027802 */ /* 0x000fce0000000f00 */
[----:B-1----:R-:W-:Y:S05]  /*30b0*/  CALL.REL.NOINC `($__internal_0_$__cuda_sm10x_tcgen05_guardrail_trap_col_being_dealloced_not_returned_by_alloc) ;  /* 0x0000000000447944 */ /* 0x002fea0003c00000 */
[----:B------:R-:W-:Y:S05]  /*30c0*/  BRA `(.L_x_75) ;  /* 0x0000000000087947 */ /* 0x000fea0003800000 */
.L_x_76:
[----:B------:R-:W-:-:S07]  /*30d0*/  MOV R2, 0x30f0 ;  /* 0x000030f000027802 */ /* 0x000fce0000000f00 */
[----:B-1----:R-:W-:Y:S05]  /*30e0*/  CALL.REL.NOINC `($__internal_2_$__cuda_sm10x_tcgen05_guardrail_trap_unallocated_columns_being_dealloced) ;  /* 0x0000000000507944 */ /* 0x002fea0003c00000 */
.L_x_75:
[----:B------:R-:W-:Y:S01]  /*30f0*/  NOP ;  /* 0x0000000000007918 */ /* 0x000fe20000000000 */
[----:B----4-:R-:W-:Y:S05]  /*3100*/  EXIT ;  /* 0x000000000000794d */ /* 0x010fea0003800000 */
.L_x_60:
[----:B------:R-:W2:Y:S02]  /*3110*/  SYNCS.PHASECHK.TRANS64.TRYWAIT P0, [UR9+0x40000], RZ ;  /* 0x040000ffff0075a7 */ /* 0x000ea40008001109 */
[----:B--2---:R-:W-:Y:S05]  /*3120*/  @!P0 BRA `(.L_x_60) ;  /* 0xfffffffc00f88947 */ /* 0x004fea000383ffff */
[----:B------:R-:W-:Y:S05]  /*3130*/  BRA `(.L_x_78) ;  /* 0xffffffe800ec7947 */ /* 0x000fea000383ffff */
.L_x_62:
[----:B------:R-:W2:Y:S02]  /*3140*/  SYNCS.PHASECHK.TRANS64.TRYWAIT P1, [UR9+0x40020], RZ ;  /* 0x040020ffff0075a7 */ /* 0x000ea40008021109 */
[----:B--2---:R-:W-:Y:S05]  /*3150*/  @!P1 BRA `(.L_x_62) ;  /* 0xfffffffc00f89947 */ /* 0x004fea000383ffff */
[----:B------:R-:W-:Y:S05]  /*3160*/  BRA `(.L_x_79) ;  /* 0xffffffec00dc7947 */ /* 0x000fea000383ffff */
.L_x_63:
[----:B------:R-:W3:Y:S02]  /*3170*/  SYNCS.PHASECHK.TRANS64.TRYWAIT P0, [UR46+0x40000], R3 ;  /* 0x04000003ff0075a7 */ /* 0x000ee4000800112e */
[----:B---3--:R-:W-:Y:S05]  /*3180*/  @!P0 BRA `(.L_x_63) ;  /* 0xfffffffc00f88947 */ /* 0x008fea000383ffff */
[----:B------:R-:W-:Y:S05]  /*3190*/  BRA `(.L_x_80) ;  /* 0xfffffff000607947 */ /* 0x000fea000383ffff */
.L_x_65:
[----:B------:R-:W3:Y:S02]  /*31a0*/  SYNCS.PHASECHK.TRANS64.TRYWAIT P0, [UR46+0x40020], R3 ;  /* 0x04002003ff0075a7 */ /* 0x000ee4000800112e */
[----:B---3--:R-:W-:Y:S05]  /*31b0*/  @!P0 BRA `(.L_x_65) ;  /* 0xfffffffc00f88947 */ /* 0x008fea000383ffff */
[----:B------:R-:W-:Y:S05]  /*31c0*/  BRA `(.L_x_81) ;  /* 0xfffffff4007c7947 */ /* 0x000fea000383ffff */
        .weak           $__internal_0_$__cuda_sm10x_tcgen05_guardrail_trap_col_being_dealloced_not_returned_by_alloc
        .type           $__internal_0_$__cuda_sm10x_tcgen05_guardrail_trap_col_being_dealloced_not_returned_by_alloc,@function
        .size           $__internal_0_$__cuda_sm10x_tcgen05_guardrail_trap_col_being_dealloced_not_returned_by_alloc,($__internal_1_$__cuda_sm10x_tcgen05_guardrail_trap_phase_invalid_during_alloc - $__internal_0_$__cuda_sm10x_tcgen05_guardrail_trap_col_being_dealloced_not_returned_by_alloc)
$__internal_0_$__cuda_sm10x_tcgen05_guardrail_trap_col_being_dealloced_not_returned_by_alloc:
[----:B------:R-:W-:Y:S05]  /*31d0*/  BPT.TRAP 0x1 ;  /* 0x000000040000795c */ /* 0x000fea0000300000 */
[----:B------:R-:W-:-:S04]  /*31e0*/  IMAD.MOV.U32 R3, RZ, RZ, 0x0 ;  /* 0x00000000ff037424 */ /* 0x000fc800078e00ff */
[----:B------:R-:W-:Y:S05]  /*31f0*/  RET.REL.NODEC R2 `(gluon_tcgen05) ;  /* 0xffffffcc02807950 */ /* 0x000fea0003c3ffff */
        .weak           $__internal_1_$__cuda_sm10x_tcgen05_guardrail_trap_phase_invalid_during_alloc
        .type           $__internal_1_$__cuda_sm10x_tcgen05_guardrail_trap_phase_invalid_during_alloc,@function
        .size           $__internal_1_$__cuda_sm10x_tcgen05_guardrail_trap_phase_invalid_during_alloc,($__internal_2_$__cuda_sm10x_tcgen05_guardrail_trap_unallocated_columns_being_dealloced - $__internal_1_$__cuda_sm10x_tcgen05_guardrail_trap_phase_invalid_during_alloc)
$__internal_1_$__cuda_sm10x_tcgen05_guardrail_trap_phase_invalid_during_alloc:
[----:B------:R-:W-:Y:S05]  /*3200*/  BPT.TRAP 0x1 ;  /* 0x000000040000795c */ /* 0x000fea0000300000 */
[----:B------:R-:W-:-:S04]  /*3210*/  IMAD.MOV.U32 R3, RZ, RZ, 0x0 ;  /* 0x00000000ff037424 */ /* 0x000fc800078e00ff */
[----:B------:R-:W-:Y:S05]  /*3220*/  RET.REL.NODEC R2 `(gluon_tcgen05) ;  /* 0xffffffcc02747950 */ /* 0x000fea0003c3ffff */
        .weak           $__internal_2_$__cuda_sm10x_tcgen05_guardrail_trap_unallocated_columns_being_dealloced
        .type           $__internal_2_$__cuda_sm10x_tcgen05_guardrail_trap_unallocated_columns_being_dealloced,@function
        .size           $__internal_2_$__cuda_sm10x_tcgen05_guardrail_trap_unallocated_columns_being_dealloced,(.L_x_85 - $__internal_2_$__cuda_sm10x_tcgen05_guardrail_trap_unallocated_columns_being_dealloced)
$__internal_2_$__cuda_sm10x_tcgen05_guardrail_trap_unallocated_columns_being_dealloced:
[----:B------:R-:W-:Y:S05]  /*3230*/  BPT.TRAP 0x1 ;  /* 0x000000040000795c */ /* 0x000fea0000300000 */
[----:B------:R-:W-:-:S04]  /*3240*/  IMAD.MOV.U32 R3, RZ, RZ, 0x0 ;  /* 0x00000000ff037424 */ /* 0x000fc800078e00ff */
[----:B------:R-:W-:Y:S05]  /*3250*/  RET.REL.NODEC R2 `(gluon_tcgen05) ;  /* 0xffffffcc02687950 */ /* 0x000fea0003c3ffff */
.L_x_82:
[----:B------:R-:W-:-:S00]  /*3260*/  BRA `(.L_x_82) ;  /* 0xfffffffc00fc7947 */ /* 0x000fc0000383ffff */
[----:B------:R-:W-:-:S00]  /*3270*/  NOP ;  /* 0x0000000000007918 */ /* 0x000fc00000000000 */
        /* <DEDUP_REMOVED lines=8> */
.L_x_85:


//--------------------- .nv.shared.gluon_tcgen05  --------------------------
	.section	.nv.shared.gluon_tcgen05,"aw",@nobits
	.sectionflags	@""
	.align	16
	.zero		1024


//--------------------- .nv.shared.reserved.0     --------------------------
	.section	.nv.shared.reserved.0,"aw",@nobits
	.align	8
	.weak		__nv_reservedSMEM_offset_0_alias
	.size		__nv_reservedSMEM_offset_0_alias, 0, 64
	.other		__nv_reservedSMEM_offset_0_alias,@"STO_CUDA_RESERVED_SHARED STV_DEFAULT"
__nv_reservedSMEM_offset_0_alias:
	.zero		0
.nv.shared.reserved.0:
	.zero		64
	.weak		__nv_reservedSMEM_allocation_phase
	.type		__nv_reservedSMEM_allocation_phase,@object
	.size		__nv_reservedSMEM_allocation_phase,(.L_0 - __nv_reservedSMEM_allocation_phase)
__nv_reservedSMEM_allocation_phase:
	.zero		1
.L_0:
	.zero		7
	.weak		__nv_reservedSMEM_devtool_atexit_pc
	.type		__nv_reservedSMEM_devtool_atexit_pc,@object
	.size		__nv_reservedSMEM_devtool_atexit_pc,(__nv_reservedSMEM_allocation_mask - __nv_reservedSMEM_devtool_atexit_pc)
__nv_reservedSMEM_devtool_atexit_pc:
	.zero		8
	.weak		__nv_reservedSMEM_allocation_mask
	.type		__nv_reservedSMEM_allocation_mask,@object
	.size		__nv_reservedSMEM_allocation_mask,(.L_2 - __nv_reservedSMEM_allocation_mask)
__nv_reservedSMEM_allocation_mask:
	.zero		4
.L_2:


//--------------------- .nv.constant0.gluon_tcgen05 --------------------------
	.section	.nv.constant0.gluon_tcgen05,"a",@progbits
	.sectionflags	@""
	.align	4
.nv.constant0.gluon_tcgen05:
	.zero		976


//--------------------- SYMBOLS --------------------------

	.type		.nv.reservedSmem.offset0,@object
	.size		.nv.reservedSmem.offset0,0x4
	.type		.nv.reservedSmem.cap,@object
	.size		.nv.reservedSmem.cap,0x4
